//
// Generated by NVIDIA NVVM Compiler
//
// Compiler Build ID: CL-36424714
// Cuda compilation tools, release 13.0, V13.0.88
// Based on NVVM 20.0.0
//

.version 9.0
.target sm_100
.address_size 64

	// .globl	gemm_ptx_scaled
// _ZZ15gemm_ptx_scaledE6smem_A has been demoted
// _ZZ15gemm_ptx_scaledE6smem_B has been demoted

.visible .entry gemm_ptx_scaled(
	.param .u64 .ptr .align 1 gemm_ptx_scaled_param_0,
	.param .u64 .ptr .align 1 gemm_ptx_scaled_param_1,
	.param .u64 .ptr .align 1 gemm_ptx_scaled_param_2,
	.param .u32 gemm_ptx_scaled_param_3,
	.param .u32 gemm_ptx_scaled_param_4,
	.param .u32 gemm_ptx_scaled_param_5
)
{
	.reg .pred 	%p<94>;
	.reg .b16 	%rs<41>;
	.reg .b32 	%r<486>;
	.reg .b32 	%f<459>;
	.reg .b64 	%rd<84>;
	// demoted variable
	.shared .align 16 .b8 _ZZ15gemm_ptx_scaledE6smem_A[4096];
	// demoted variable
	.shared .align 16 .b8 _ZZ15gemm_ptx_scaledE6smem_B[4096];
	ld.param.u32 	%r65, [gemm_ptx_scaled_param_5];
	setp.lt.s32 	%p1, %r65, 1;
	mov.f32 	%f331, 0f00000000;
	mov.f32 	%f332, %f331;
	mov.f32 	%f333, %f331;
	mov.f32 	%f334, %f331;
	mov.f32 	%f335, %f331;
	mov.f32 	%f336, %f331;
	mov.f32 	%f337, %f331;
	mov.f32 	%f338, %f331;
	mov.f32 	%f339, %f331;
	mov.f32 	%f340, %f331;
	mov.f32 	%f341, %f331;
	mov.f32 	%f342, %f331;
	mov.f32 	%f343, %f331;
	mov.f32 	%f344, %f331;
	mov.f32 	%f345, %f331;
	mov.f32 	%f346, %f331;
	mov.f32 	%f347, %f331;
	mov.f32 	%f348, %f331;
	mov.f32 	%f349, %f331;
	mov.f32 	%f350, %f331;
	mov.f32 	%f351, %f331;
	mov.f32 	%f352, %f331;
	mov.f32 	%f353, %f331;
	mov.f32 	%f354, %f331;
	mov.f32 	%f355, %f331;
	mov.f32 	%f356, %f331;
	mov.f32 	%f357, %f331;
	mov.f32 	%f358, %f331;
	mov.f32 	%f359, %f331;
	mov.f32 	%f360, %f331;
	mov.f32 	%f361, %f331;
	mov.f32 	%f362, %f331;
	mov.f32 	%f363, %f331;
	mov.f32 	%f364, %f331;
	mov.f32 	%f365, %f331;
	mov.f32 	%f366, %f331;
	mov.f32 	%f367, %f331;
	mov.f32 	%f368, %f331;
	mov.f32 	%f369, %f331;
	mov.f32 	%f370, %f331;
	mov.f32 	%f371, %f331;
	mov.f32 	%f372, %f331;
	mov.f32 	%f373, %f331;
	mov.f32 	%f374, %f331;
	mov.f32 	%f375, %f331;
	mov.f32 	%f376, %f331;
	mov.f32 	%f377, %f331;
	mov.f32 	%f378, %f331;
	mov.f32 	%f379, %f331;
	mov.f32 	%f380, %f331;
	mov.f32 	%f381, %f331;
	mov.f32 	%f382, %f331;
	mov.f32 	%f383, %f331;
	mov.f32 	%f384, %f331;
	mov.f32 	%f385, %f331;
	mov.f32 	%f386, %f331;
	mov.f32 	%f387, %f331;
	mov.f32 	%f388, %f331;
	mov.f32 	%f389, %f331;
	mov.f32 	%f390, %f331;
	mov.f32 	%f391, %f331;
	mov.f32 	%f392, %f331;
	mov.f32 	%f393, %f331;
	mov.f32 	%f394, %f331;
	@%p1 bra 	$L__BB0_32;
	mov.b32 	%r471, 0;
	mov.f32 	%f331, 0f00000000;
	mov.u32 	%r67, %tid.x;
	and.b32  	%r9, %r67, 31;
	or.b32  	%r69, %r9, 32;
	shr.u32 	%r70, %r69, 4;
	shl.b32 	%r71, %r70, 5;
	and.b32  	%r72, %r67, 15;
$L__BB0_2:
	setp.gt.u32 	%p2, %r67, 31;
	@%p2 bra 	$L__BB0_31;
	ld.param.u32 	%r460, [gemm_ptx_scaled_param_5];
	shl.b32 	%r73, %r67, 1;
	and.b32  	%r74, %r73, 30;
	or.b32  	%r75, %r71, %r74;
	mov.u32 	%r76, _ZZ15gemm_ptx_scaledE6smem_A;
	add.s32 	%r477, %r76, %r75;
	or.b32  	%r77, %r9, 96;
	shr.u32 	%r78, %r77, 4;
	shl.b32 	%r79, %r78, 5;
	or.b32  	%r80, %r79, %r74;
	add.s32 	%r483, %r76, %r80;
	or.b32  	%r81, %r9, 64;
	shr.u32 	%r82, %r81, 4;
	shl.b32 	%r83, %r82, 5;
	or.b32  	%r84, %r83, %r74;
	add.s32 	%r480, %r76, %r84;
	shr.u32 	%r85, %r9, 4;
	shl.b32 	%r86, %r85, 5;
	or.b32  	%r87, %r86, %r74;
	add.s32 	%r474, %r76, %r87;
	mov.u32 	%r88, %ctaid.y;
	shl.b32 	%r89, %r88, 7;
	or.b32  	%r481, %r78, %r89;
	mad.lo.s32 	%r90, %r460, %r481, %r72;
	add.s32 	%r482, %r90, %r471;
	or.b32  	%r478, %r82, %r89;
	mad.lo.s32 	%r91, %r460, %r478, %r72;
	add.s32 	%r479, %r91, %r471;
	or.b32  	%r475, %r70, %r89;
	mad.lo.s32 	%r92, %r460, %r475, %r72;
	add.s32 	%r476, %r92, %r471;
	or.b32  	%r472, %r85, %r89;
	mad.lo.s32 	%r93, %r460, %r472, %r72;
	add.s32 	%r473, %r93, %r471;
	mov.u32 	%r484, %r9;
$L__BB0_4:
	ld.param.u32 	%r461, [gemm_ptx_scaled_param_5];
	ld.param.u32 	%r400, [gemm_ptx_scaled_param_3];
	mov.u32 	%r94, %tid.x;
	and.b32  	%r96, %r94, 15;
	add.s32 	%r97, %r96, %r471;
	setp.ge.s32 	%p3, %r97, %r461;
	setp.ge.s32 	%p4, %r472, %r400;
	or.pred  	%p5, %p4, %p3;
	@%p5 bra 	$L__BB0_6;
	ld.param.u64 	%rd72, [gemm_ptx_scaled_param_0];
	cvta.to.global.u64 	%rd10, %rd72;
	mul.wide.u32 	%rd11, %r473, 2;
	add.s64 	%rd12, %rd10, %rd11;
	ld.global.nc.u16 	%rs33, [%rd12];
	bra.uni 	$L__BB0_7;
$L__BB0_6:
	mov.f32 	%f195, 0f00000000;
	// begin inline asm
	{  cvt.rn.f16.f32 %rs33, %f195;}

	// end inline asm
$L__BB0_7:
	ld.param.u32 	%r462, [gemm_ptx_scaled_param_5];
	ld.param.u32 	%r401, [gemm_ptx_scaled_param_3];
	mov.u32 	%r98, %tid.x;
	and.b32  	%r100, %r98, 15;
	add.s32 	%r101, %r100, %r471;
	setp.lt.s32 	%p6, %r101, %r462;
	st.shared.u16 	[%r474], %rs33;
	setp.lt.s32 	%p7, %r475, %r401;
	and.pred  	%p8, %p7, %p6;
	@%p8 bra 	$L__BB0_9;
	mov.f32 	%f196, 0f00000000;
	// begin inline asm
	{  cvt.rn.f16.f32 %rs34, %f196;}

	// end inline asm
	bra.uni 	$L__BB0_10;
$L__BB0_9:
	ld.param.u64 	%rd73, [gemm_ptx_scaled_param_0];
	cvta.to.global.u64 	%rd13, %rd73;
	mul.wide.u32 	%rd14, %r476, 2;
	add.s64 	%rd15, %rd13, %rd14;
	ld.global.nc.u16 	%rs34, [%rd15];
$L__BB0_10:
	ld.param.u32 	%r463, [gemm_ptx_scaled_param_5];
	ld.param.u32 	%r402, [gemm_ptx_scaled_param_3];
	mov.u32 	%r102, %tid.x;
	and.b32  	%r104, %r102, 15;
	add.s32 	%r105, %r104, %r471;
	setp.lt.s32 	%p9, %r105, %r463;
	st.shared.u16 	[%r477], %rs34;
	setp.lt.s32 	%p10, %r478, %r402;
	and.pred  	%p11, %p10, %p9;
	@%p11 bra 	$L__BB0_12;
	mov.f32 	%f197, 0f00000000;
	// begin inline asm
	{  cvt.rn.f16.f32 %rs35, %f197;}

	// end inline asm
	bra.uni 	$L__BB0_13;
$L__BB0_12:
	ld.param.u64 	%rd74, [gemm_ptx_scaled_param_0];
	cvta.to.global.u64 	%rd16, %rd74;
	mul.wide.u32 	%rd17, %r479, 2;
	add.s64 	%rd18, %rd16, %rd17;
	ld.global.nc.u16 	%rs35, [%rd18];
$L__BB0_13:
	ld.param.u32 	%r464, [gemm_ptx_scaled_param_5];
	ld.param.u32 	%r403, [gemm_ptx_scaled_param_3];
	mov.u32 	%r106, %tid.x;
	and.b32  	%r108, %r106, 15;
	add.s32 	%r109, %r108, %r471;
	setp.lt.s32 	%p12, %r109, %r464;
	st.shared.u16 	[%r480], %rs35;
	setp.lt.s32 	%p13, %r481, %r403;
	and.pred  	%p14, %p13, %p12;
	@%p14 bra 	$L__BB0_15;
	mov.f32 	%f198, 0f00000000;
	// begin inline asm
	{  cvt.rn.f16.f32 %rs36, %f198;}

	// end inline asm
	bra.uni 	$L__BB0_16;
$L__BB0_15:
	ld.param.u64 	%rd75, [gemm_ptx_scaled_param_0];
	cvta.to.global.u64 	%rd19, %rd75;
	mul.wide.u32 	%rd20, %r482, 2;
	add.s64 	%rd21, %rd19, %rd20;
	ld.global.nc.u16 	%rs36, [%rd21];
$L__BB0_16:
	ld.param.u32 	%r465, [gemm_ptx_scaled_param_5];
	st.shared.u16 	[%r483], %rs36;
	add.s32 	%r35, %r484, 128;
	add.s32 	%r483, %r483, 256;
	shl.b32 	%r110, %r465, 3;
	add.s32 	%r482, %r482, %r110;
	add.s32 	%r481, %r481, 8;
	add.s32 	%r480, %r480, 256;
	add.s32 	%r479, %r479, %r110;
	add.s32 	%r478, %r478, 8;
	add.s32 	%r477, %r477, 256;
	add.s32 	%r476, %r476, %r110;
	add.s32 	%r475, %r475, 8;
	add.s32 	%r474, %r474, 256;
	add.s32 	%r473, %r473, %r110;
	add.s32 	%r472, %r472, 8;
	setp.lt.u32 	%p15, %r484, 1920;
	mov.u32 	%r484, %r35;
	@%p15 bra 	$L__BB0_4;
	mov.u32 	%r111, %tid.x;
	and.b32  	%r485, %r111, 31;
$L__BB0_18:
	ld.param.u32 	%r466, [gemm_ptx_scaled_param_5];
	ld.param.u32 	%r436, [gemm_ptx_scaled_param_4];
	mov.u32 	%r112, %tid.x;
	and.b32  	%r113, %r112, 31;
	mov.u32 	%r114, %ctaid.x;
	shl.b32 	%r115, %r114, 7;
	or.b32  	%r116, %r113, %r115;
	setp.ge.s32 	%p16, %r116, %r436;
	shr.u32 	%r118, %r485, 7;
	add.s32 	%r119, %r118, %r471;
	setp.ge.s32 	%p17, %r119, %r466;
	or.pred  	%p18, %p17, %p16;
	@%p18 bra 	$L__BB0_20;
	ld.param.u32 	%r437, [gemm_ptx_scaled_param_4];
	ld.param.u64 	%rd76, [gemm_ptx_scaled_param_1];
	shr.u32 	%r120, %r485, 7;
	add.s32 	%r121, %r120, %r471;
	and.b32  	%r123, %r112, 31;
	mov.u32 	%r124, %ctaid.x;
	shl.b32 	%r125, %r124, 7;
	or.b32  	%r126, %r123, %r125;
	mad.lo.s32 	%r127, %r121, %r437, %r126;
	cvta.to.global.u64 	%rd22, %rd76;
	mul.wide.s32 	%rd23, %r127, 2;
	add.s64 	%rd24, %rd22, %rd23;
	ld.global.nc.u16 	%rs37, [%rd24];
	bra.uni 	$L__BB0_21;
$L__BB0_20:
	mov.f32 	%f199, 0f00000000;
	// begin inline asm
	{  cvt.rn.f16.f32 %rs37, %f199;}

	// end inline asm
$L__BB0_21:
	ld.param.u32 	%r467, [gemm_ptx_scaled_param_5];
	ld.param.u32 	%r438, [gemm_ptx_scaled_param_4];
	mov.u32 	%r130, %ctaid.x;
	shl.b32 	%r131, %r130, 7;
	or.b32  	%r132, %r113, %r131;
	add.s32 	%r134, %r132, 32;
	setp.lt.s32 	%p19, %r134, %r438;
	shl.b32 	%r135, %r112, 1;
	and.b32  	%r136, %r135, 62;
	mov.u32 	%r137, _ZZ15gemm_ptx_scaledE6smem_B;
	add.s32 	%r138, %r137, %r136;
	shl.b32 	%r139, %r485, 1;
	and.b32  	%r140, %r139, -256;
	add.s32 	%r141, %r138, %r140;
	st.shared.u16 	[%r141], %rs37;
	add.s32 	%r142, %r485, 32;
	shr.u32 	%r143, %r142, 7;
	add.s32 	%r144, %r143, %r471;
	setp.lt.s32 	%p20, %r144, %r467;
	and.pred  	%p21, %p20, %p19;
	@%p21 bra 	$L__BB0_23;
	mov.f32 	%f200, 0f00000000;
	// begin inline asm
	{  cvt.rn.f16.f32 %rs38, %f200;}

	// end inline asm
	bra.uni 	$L__BB0_24;
$L__BB0_23:
	ld.param.u32 	%r439, [gemm_ptx_scaled_param_4];
	ld.param.u64 	%rd77, [gemm_ptx_scaled_param_1];
	add.s32 	%r145, %r485, 32;
	shr.u32 	%r146, %r145, 7;
	add.s32 	%r147, %r146, %r471;
	mul.lo.s32 	%r148, %r147, %r439;
	cvt.s64.s32 	%rd25, %r148;
	mov.u32 	%r149, %ctaid.x;
	shl.b32 	%r150, %r149, 7;
	cvt.s64.s32 	%rd26, %r150;
	mov.u32 	%r151, %tid.x;
	and.b32  	%r152, %r151, 31;
	cvt.u64.u32 	%rd27, %r152;
	or.b64  	%rd28, %rd27, %rd26;
	add.s64 	%rd29, %rd28, %rd25;
	cvta.to.global.u64 	%rd30, %rd77;
	shl.b64 	%rd31, %rd29, 1;
	add.s64 	%rd32, %rd30, %rd31;
	ld.global.nc.u16 	%rs38, [%rd32+64];
$L__BB0_24:
	ld.param.u32 	%r468, [gemm_ptx_scaled_param_5];
	ld.param.u32 	%r440, [gemm_ptx_scaled_param_4];
	mov.u32 	%r153, %tid.x;
	and.b32  	%r154, %r153, 31;
	mov.u32 	%r155, %ctaid.x;
	shl.b32 	%r156, %r155, 7;
	or.b32  	%r157, %r154, %r156;
	add.s32 	%r159, %r157, 64;
	setp.lt.s32 	%p22, %r159, %r440;
	shl.b32 	%r160, %r153, 1;
	and.b32  	%r161, %r160, 62;
	mov.u32 	%r162, _ZZ15gemm_ptx_scaledE6smem_B;
	add.s32 	%r163, %r162, %r161;
	shl.b32 	%r164, %r485, 1;
	add.s32 	%r165, %r164, 64;
	and.b32  	%r166, %r165, -256;
	add.s32 	%r167, %r163, %r166;
	st.shared.u16 	[%r167+64], %rs38;
	add.s32 	%r168, %r485, 64;
	shr.u32 	%r169, %r168, 7;
	add.s32 	%r170, %r169, %r471;
	setp.lt.s32 	%p23, %r170, %r468;
	and.pred  	%p24, %p23, %p22;
	@%p24 bra 	$L__BB0_26;
	mov.f32 	%f201, 0f00000000;
	// begin inline asm
	{  cvt.rn.f16.f32 %rs39, %f201;}

	// end inline asm
	bra.uni 	$L__BB0_27;
$L__BB0_26:
	ld.param.u32 	%r441, [gemm_ptx_scaled_param_4];
	ld.param.u64 	%rd78, [gemm_ptx_scaled_param_1];
	add.s32 	%r171, %r485, 64;
	shr.u32 	%r172, %r171, 7;
	add.s32 	%r173, %r172, %r471;
	mul.lo.s32 	%r174, %r173, %r441;
	cvt.s64.s32 	%rd33, %r174;
	mov.u32 	%r175, %ctaid.x;
	shl.b32 	%r176, %r175, 7;
	cvt.s64.s32 	%rd34, %r176;
	mov.u32 	%r177, %tid.x;
	and.b32  	%r178, %r177, 31;
	cvt.u64.u32 	%rd35, %r178;
	or.b64  	%rd36, %rd35, %rd34;
	add.s64 	%rd37, %rd36, %rd33;
	cvta.to.global.u64 	%rd38, %rd78;
	shl.b64 	%rd39, %rd37, 1;
	add.s64 	%rd40, %rd38, %rd39;
	ld.global.nc.u16 	%rs39, [%rd40+128];
$L__BB0_27:
	ld.param.u32 	%r469, [gemm_ptx_scaled_param_5];
	ld.param.u32 	%r442, [gemm_ptx_scaled_param_4];
	mov.u32 	%r179, %tid.x;
	mov.u32 	%r180, %ctaid.x;
	shl.b32 	%r181, %r180, 7;
	add.s32 	%r182, %r179, %r181;
	add.s32 	%r184, %r182, 96;
	setp.lt.s32 	%p25, %r184, %r442;
	shl.b32 	%r185, %r179, 1;
	and.b32  	%r186, %r185, 62;
	mov.u32 	%r187, _ZZ15gemm_ptx_scaledE6smem_B;
	add.s32 	%r188, %r187, %r186;
	shl.b32 	%r189, %r485, 1;
	add.s32 	%r190, %r189, 128;
	and.b32  	%r191, %r190, -256;
	add.s32 	%r192, %r188, %r191;
	st.shared.u16 	[%r192+128], %rs39;
	add.s32 	%r193, %r485, 96;
	shr.u32 	%r194, %r193, 7;
	add.s32 	%r195, %r194, %r471;
	setp.lt.s32 	%p26, %r195, %r469;
	and.pred  	%p27, %p26, %p25;
	@%p27 bra 	$L__BB0_29;
	mov.f32 	%f202, 0f00000000;
	// begin inline asm
	{  cvt.rn.f16.f32 %rs40, %f202;}

	// end inline asm
	bra.uni 	$L__BB0_30;
$L__BB0_29:
	ld.param.u32 	%r443, [gemm_ptx_scaled_param_4];
	ld.param.u64 	%rd79, [gemm_ptx_scaled_param_1];
	add.s32 	%r196, %r485, 96;
	shr.u32 	%r197, %r196, 7;
	add.s32 	%r198, %r197, %r471;
	mul.lo.s32 	%r199, %r198, %r443;
	cvt.s64.s32 	%rd41, %r199;
	mov.u32 	%r200, %ctaid.x;
	shl.b32 	%r201, %r200, 7;
	cvt.s64.s32 	%rd42, %r201;
	mov.u32 	%r202, %tid.x;
	cvt.u64.u32 	%rd43, %r202;
	add.s64 	%rd44, %rd43, %rd42;
	add.s64 	%rd45, %rd44, %rd41;
	cvta.to.global.u64 	%rd46, %rd79;
	shl.b64 	%rd47, %rd45, 1;
	add.s64 	%rd48, %rd46, %rd47;
	ld.global.nc.u16 	%rs40, [%rd48+192];
$L__BB0_30:
	mov.u32 	%r203, %tid.x;
	shl.b32 	%r204, %r203, 1;
	mov.u32 	%r205, _ZZ15gemm_ptx_scaledE6smem_B;
	add.s32 	%r206, %r205, %r204;
	shl.b32 	%r207, %r485, 1;
	add.s32 	%r208, %r207, 192;
	and.b32  	%r209, %r208, -256;
	add.s32 	%r210, %r206, %r209;
	st.shared.u16 	[%r210+192], %rs40;
	add.s32 	%r50, %r485, 128;
	setp.lt.u32 	%p28, %r485, 1920;
	mov.u32 	%r485, %r50;
	@%p28 bra 	$L__BB0_18;
$L__BB0_31:
	ld.param.u32 	%r470, [gemm_ptx_scaled_param_5];
	mov.u32 	%r365, %tid.x;
	shr.u32 	%r366, %r365, 1;
	and.b32  	%r367, %r365, 16;
	mov.u32 	%r368, _ZZ15gemm_ptx_scaledE6smem_A;
	add.s32 	%r369, %r368, %r367;
	and.b32  	%r370, %r366, 480;
	and.b32  	%r371, %r365, 15;
	or.b32  	%r372, %r370, %r371;
	shl.b32 	%r373, %r372, 5;
	add.s32 	%r215, %r369, %r373;
	add.s32 	%r292, %r215, 512;
	shl.b32 	%r374, %r365, 8;
	and.b32  	%r375, %r374, 3840;
	mov.u32 	%r376, _ZZ15gemm_ptx_scaledE6smem_B;
	add.s32 	%r377, %r376, %r375;
	shl.b32 	%r378, %r365, 2;
	and.b32  	%r379, %r378, 128;
	add.s32 	%r295, %r377, %r379;
	add.s32 	%r358, %r295, 112;
	add.s32 	%r349, %r295, 96;
	add.s32 	%r340, %r295, 80;
	add.s32 	%r331, %r295, 64;
	add.s32 	%r322, %r295, 48;
	add.s32 	%r313, %r295, 32;
	add.s32 	%r304, %r295, 16;
	bar.sync 	0;
	// begin inline asm
	ldmatrix.sync.aligned.m8n8.x4.shared.b16 {%r211,%r212,%r213,%r214}, [%r215];
	// end inline asm
	// begin inline asm
	ldmatrix.sync.aligned.m8n8.x2.trans.shared.b16 {%r216,%r217}, [%r295];
	// end inline asm
	// begin inline asm
	mma.sync.aligned.m16n8k16.row.col.f32.f16.f16.f32 {%f394,%f393,%f392,%f391}, {%r211,%r212,%r213,%r214}, {%r216,%r217}, {%f394,%f393,%f392,%f391};
	// end inline asm
	// begin inline asm
	ldmatrix.sync.aligned.m8n8.x2.trans.shared.b16 {%r225,%r226}, [%r304];
	// end inline asm
	// begin inline asm
	mma.sync.aligned.m16n8k16.row.col.f32.f16.f16.f32 {%f390,%f389,%f388,%f387}, {%r211,%r212,%r213,%r214}, {%r225,%r226}, {%f390,%f389,%f388,%f387};
	// end inline asm
	// begin inline asm
	ldmatrix.sync.aligned.m8n8.x2.trans.shared.b16 {%r234,%r235}, [%r313];
	// end inline asm
	// begin inline asm
	mma.sync.aligned.m16n8k16.row.col.f32.f16.f16.f32 {%f386,%f385,%f384,%f383}, {%r211,%r212,%r213,%r214}, {%r234,%r235}, {%f386,%f385,%f384,%f383};
	// end inline asm
	// begin inline asm
	ldmatrix.sync.aligned.m8n8.x2.trans.shared.b16 {%r243,%r244}, [%r322];
	// end inline asm
	// begin inline asm
	mma.sync.aligned.m16n8k16.row.col.f32.f16.f16.f32 {%f382,%f381,%f380,%f379}, {%r211,%r212,%r213,%r214}, {%r243,%r244}, {%f382,%f381,%f380,%f379};
	// end inline asm
	// begin inline asm
	ldmatrix.sync.aligned.m8n8.x2.trans.shared.b16 {%r252,%r253}, [%r331];
	// end inline asm
	// begin inline asm
	mma.sync.aligned.m16n8k16.row.col.f32.f16.f16.f32 {%f378,%f377,%f376,%f375}, {%r211,%r212,%r213,%r214}, {%r252,%r253}, {%f378,%f377,%f376,%f375};
	// end inline asm
	// begin inline asm
	ldmatrix.sync.aligned.m8n8.x2.trans.shared.b16 {%r261,%r262}, [%r340];
	// end inline asm
	// begin inline asm
	mma.sync.aligned.m16n8k16.row.col.f32.f16.f16.f32 {%f374,%f373,%f372,%f371}, {%r211,%r212,%r213,%r214}, {%r261,%r262}, {%f374,%f373,%f372,%f371};
	// end inline asm
	// begin inline asm
	ldmatrix.sync.aligned.m8n8.x2.trans.shared.b16 {%r270,%r271}, [%r349];
	// end inline asm
	// begin inline asm
	mma.sync.aligned.m16n8k16.row.col.f32.f16.f16.f32 {%f370,%f369,%f368,%f367}, {%r211,%r212,%r213,%r214}, {%r270,%r271}, {%f370,%f369,%f368,%f367};
	// end inline asm
	// begin inline asm
	ldmatrix.sync.aligned.m8n8.x2.trans.shared.b16 {%r279,%r280}, [%r358];
	// end inline asm
	// begin inline asm
	mma.sync.aligned.m16n8k16.row.col.f32.f16.f16.f32 {%f366,%f365,%f364,%f363}, {%r211,%r212,%r213,%r214}, {%r279,%r280}, {%f366,%f365,%f364,%f363};
	// end inline asm
	// begin inline asm
	ldmatrix.sync.aligned.m8n8.x4.shared.b16 {%r288,%r289,%r290,%r291}, [%r292];
	// end inline asm
	// begin inline asm
	ldmatrix.sync.aligned.m8n8.x2.trans.shared.b16 {%r293,%r294}, [%r295];
	// end inline asm
	// begin inline asm
	mma.sync.aligned.m16n8k16.row.col.f32.f16.f16.f32 {%f362,%f361,%f360,%f359}, {%r288,%r289,%r290,%r291}, {%r293,%r294}, {%f362,%f361,%f360,%f359};
	// end inline asm
	// begin inline asm
	ldmatrix.sync.aligned.m8n8.x2.trans.shared.b16 {%r302,%r303}, [%r304];
	// end inline asm
	// begin inline asm
	mma.sync.aligned.m16n8k16.row.col.f32.f16.f16.f32 {%f358,%f357,%f356,%f355}, {%r288,%r289,%r290,%r291}, {%r302,%r303}, {%f358,%f357,%f356,%f355};
	// end inline asm
	// begin inline asm
	ldmatrix.sync.aligned.m8n8.x2.trans.shared.b16 {%r311,%r312}, [%r313];
	// end inline asm
	// begin inline asm
	mma.sync.aligned.m16n8k16.row.col.f32.f16.f16.f32 {%f354,%f353,%f352,%f351}, {%r288,%r289,%r290,%r291}, {%r311,%r312}, {%f354,%f353,%f352,%f351};
	// end inline asm
	// begin inline asm
	ldmatrix.sync.aligned.m8n8.x2.trans.shared.b16 {%r320,%r321}, [%r322];
	// end inline asm
	// begin inline asm
	mma.sync.aligned.m16n8k16.row.col.f32.f16.f16.f32 {%f350,%f349,%f348,%f347}, {%r288,%r289,%r290,%r291}, {%r320,%r321}, {%f350,%f349,%f348,%f347};
	// end inline asm
	// begin inline asm
	ldmatrix.sync.aligned.m8n8.x2.trans.shared.b16 {%r329,%r330}, [%r331];
	// end inline asm
	// begin inline asm
	mma.sync.aligned.m16n8k16.row.col.f32.f16.f16.f32 {%f346,%f345,%f344,%f343}, {%r288,%r289,%r290,%r291}, {%r329,%r330}, {%f346,%f345,%f344,%f343};
	// end inline asm
	// begin inline asm
	ldmatrix.sync.aligned.m8n8.x2.trans.shared.b16 {%r338,%r339}, [%r340];
	// end inline asm
	// begin inline asm
	mma.sync.aligned.m16n8k16.row.col.f32.f16.f16.f32 {%f342,%f341,%f340,%f339}, {%r288,%r289,%r290,%r291}, {%r338,%r339}, {%f342,%f341,%f340,%f339};
	// end inline asm
	// begin inline asm
	ldmatrix.sync.aligned.m8n8.x2.trans.shared.b16 {%r347,%r348}, [%r349];
	// end inline asm
	// begin inline asm
	mma.sync.aligned.m16n8k16.row.col.f32.f16.f16.f32 {%f338,%f337,%f336,%f335}, {%r288,%r289,%r290,%r291}, {%r347,%r348}, {%f338,%f337,%f336,%f335};
	// end inline asm
	// begin inline asm
	ldmatrix.sync.aligned.m8n8.x2.trans.shared.b16 {%r356,%r357}, [%r358];
	// end inline asm
	// begin inline asm
	mma.sync.aligned.m16n8k16.row.col.f32.f16.f16.f32 {%f334,%f333,%f332,%f331}, {%r288,%r289,%r290,%r291}, {%r356,%r357}, {%f334,%f333,%f332,%f331};
	// end inline asm
	bar.sync 	0;
	add.s32 	%r471, %r471, 16;
	setp.lt.s32 	%p29, %r471, %r470;
	@%p29 bra 	$L__BB0_2;
$L__BB0_32:
	ld.param.u32 	%r444, [gemm_ptx_scaled_param_4];
	ld.param.u32 	%r404, [gemm_ptx_scaled_param_3];
	mov.u32 	%r380, %tid.x;
	shr.u32 	%r381, %r380, 1;
	and.b32  	%r382, %r381, 480;
	mov.u32 	%r383, %ctaid.y;
	shl.b32 	%r384, %r383, 7;
	add.s32 	%r385, %r382, %r384;
	and.b32  	%r386, %r380, 31;
	shr.u32 	%r387, %r386, 2;
	or.b32  	%r1, %r385, %r387;
	shl.b32 	%r388, %r380, 1;
	and.b32  	%r389, %r388, 64;
	mov.u32 	%r390, %ctaid.x;
	shl.b32 	%r391, %r390, 7;
	or.b32  	%r392, %r389, %r391;
	and.b32  	%r393, %r388, 6;
	or.b32  	%r394, %r392, %r393;
	setp.lt.s32 	%p30, %r1, %r404;
	mul.lo.s32 	%r3, %r1, %r444;
	or.b32  	%r4, %r1, 8;
	shl.b32 	%r5, %r444, 3;
	add.s32 	%r6, %r3, %r5;
	add.s32 	%r7, %r394, 1;
	setp.lt.s32 	%p31, %r7, %r444;
	and.pred  	%p32, %p30, %p31;
	@%p32 bra 	$L__BB0_33;
	bra.uni 	$L__BB0_35;
$L__BB0_33:
	ld.param.u32 	%r405, [gemm_ptx_scaled_param_3];
	ld.param.u64 	%rd80, [gemm_ptx_scaled_param_2];
	setp.ge.s32 	%p33, %r4, %r405;
	add.s32 	%r395, %r394, %r3;
	cvta.to.global.u64 	%rd49, %rd80;
	mul.wide.s32 	%rd50, %r395, 4;
	add.s64 	%rd51, %rd49, %rd50;
	st.global.f32 	[%rd51], %f394;
	st.global.f32 	[%rd51+4], %f393;
	@%p33 bra 	$L__BB0_35;
	ld.param.u64 	%rd81, [gemm_ptx_scaled_param_2];
	add.s32 	%r396, %r394, %r6;
	cvta.to.global.u64 	%rd52, %rd81;
	mul.wide.s32 	%rd53, %r396, 4;
	add.s64 	%rd54, %rd52, %rd53;
	st.global.f32 	[%rd54], %f392;
	st.global.f32 	[%rd54+4], %f391;
$L__BB0_35:
	ld.param.u32 	%r445, [gemm_ptx_scaled_param_4];
	ld.param.u32 	%r406, [gemm_ptx_scaled_param_3];
	ld.param.u64 	%rd82, [gemm_ptx_scaled_param_2];
	setp.ge.s32 	%p34, %r1, %r406;
	add.s32 	%r52, %r394, 9;
	setp.ge.s32 	%p35, %r52, %r445;
	cvt.s64.s32 	%rd55, %r3;
	cvt.s64.s32 	%rd1, %r394;
	add.s64 	%rd56, %rd1, %rd55;
	cvta.to.global.u64 	%rd57, %rd82;
	shl.b64 	%rd58, %rd56, 2;
	add.s64 	%rd2, %rd57, %rd58;
	cvt.s64.s32 	%rd59, %r6;
	add.s64 	%rd60, %rd1, %rd59;
	shl.b64 	%rd61, %rd60, 2;
	add.s64 	%rd3, %rd57, %rd61;
	or.pred  	%p36, %p34, %p35;
	@%p36 bra 	$L__BB0_38;
	ld.param.u32 	%r407, [gemm_ptx_scaled_param_3];
	setp.ge.s32 	%p37, %r4, %r407;
	st.global.f32 	[%rd2+32], %f390;
	st.global.f32 	[%rd2+36], %f389;
	@%p37 bra 	$L__BB0_38;
	st.global.f32 	[%rd3+32], %f388;
	st.global.f32 	[%rd3+36], %f387;
$L__BB0_38:
	ld.param.u32 	%r446, [gemm_ptx_scaled_param_4];
	ld.param.u32 	%r408, [gemm_ptx_scaled_param_3];
	setp.ge.s32 	%p38, %r1, %r408;
	add.s32 	%r53, %r394, 17;
	setp.ge.s32 	%p39, %r53, %r446;
	or.pred  	%p40, %p38, %p39;
	@%p40 bra 	$L__BB0_41;
	ld.param.u32 	%r409, [gemm_ptx_scaled_param_3];
	setp.ge.s32 	%p41, %r4, %r409;
	st.global.f32 	[%rd2+64], %f386;
	st.global.f32 	[%rd2+68], %f385;
	@%p41 bra 	$L__BB0_41;
	st.global.f32 	[%rd3+64], %f384;
	st.global.f32 	[%rd3+68], %f383;
$L__BB0_41:
	ld.param.u32 	%r447, [gemm_ptx_scaled_param_4];
	ld.param.u32 	%r410, [gemm_ptx_scaled_param_3];
	setp.ge.s32 	%p42, %r1, %r410;
	add.s32 	%r54, %r394, 25;
	setp.ge.s32 	%p43, %r54, %r447;
	or.pred  	%p44, %p42, %p43;
	@%p44 bra 	$L__BB0_44;
	ld.param.u32 	%r411, [gemm_ptx_scaled_param_3];
	setp.ge.s32 	%p45, %r4, %r411;
	st.global.f32 	[%rd2+96], %f382;
	st.global.f32 	[%rd2+100], %f381;
	@%p45 bra 	$L__BB0_44;
	st.global.f32 	[%rd3+96], %f380;
	st.global.f32 	[%rd3+100], %f379;
$L__BB0_44:
	ld.param.u32 	%r448, [gemm_ptx_scaled_param_4];
	ld.param.u32 	%r412, [gemm_ptx_scaled_param_3];
	setp.ge.s32 	%p46, %r1, %r412;
	add.s32 	%r55, %r394, 33;
	setp.ge.s32 	%p47, %r55, %r448;
	or.pred  	%p48, %p46, %p47;
	@%p48 bra 	$L__BB0_47;
	ld.param.u32 	%r413, [gemm_ptx_scaled_param_3];
	setp.ge.s32 	%p49, %r4, %r413;
	st.global.f32 	[%rd2+128], %f378;
	st.global.f32 	[%rd2+132], %f377;
	@%p49 bra 	$L__BB0_47;
	st.global.f32 	[%rd3+128], %f376;
	st.global.f32 	[%rd3+132], %f375;
$L__BB0_47:
	ld.param.u32 	%r449, [gemm_ptx_scaled_param_4];
	ld.param.u32 	%r414, [gemm_ptx_scaled_param_3];
	setp.ge.s32 	%p50, %r1, %r414;
	add.s32 	%r56, %r394, 41;
	setp.ge.s32 	%p51, %r56, %r449;
	or.pred  	%p52, %p50, %p51;
	@%p52 bra 	$L__BB0_50;
	ld.param.u32 	%r415, [gemm_ptx_scaled_param_3];
	setp.ge.s32 	%p53, %r4, %r415;
	st.global.f32 	[%rd2+160], %f374;
	st.global.f32 	[%rd2+164], %f373;
	@%p53 bra 	$L__BB0_50;
	st.global.f32 	[%rd3+160], %f372;
	st.global.f32 	[%rd3+164], %f371;
$L__BB0_50:
	ld.param.u32 	%r450, [gemm_ptx_scaled_param_4];
	ld.param.u32 	%r416, [gemm_ptx_scaled_param_3];
	setp.ge.s32 	%p54, %r1, %r416;
	add.s32 	%r57, %r394, 49;
	setp.ge.s32 	%p55, %r57, %r450;
	or.pred  	%p56, %p54, %p55;
	@%p56 bra 	$L__BB0_53;
	ld.param.u32 	%r417, [gemm_ptx_scaled_param_3];
	setp.ge.s32 	%p57, %r4, %r417;
	st.global.f32 	[%rd2+192], %f370;
	st.global.f32 	[%rd2+196], %f369;
	@%p57 bra 	$L__BB0_53;
	st.global.f32 	[%rd3+192], %f368;
	st.global.f32 	[%rd3+196], %f367;
$L__BB0_53:
	ld.param.u32 	%r451, [gemm_ptx_scaled_param_4];
	ld.param.u32 	%r418, [gemm_ptx_scaled_param_3];
	setp.ge.s32 	%p58, %r1, %r418;
	add.s32 	%r58, %r394, 57;
	setp.ge.s32 	%p59, %r58, %r451;
	or.pred  	%p60, %p58, %p59;
	@%p60 bra 	$L__BB0_56;
	ld.param.u32 	%r419, [gemm_ptx_scaled_param_3];
	setp.ge.s32 	%p61, %r4, %r419;
	st.global.f32 	[%rd2+224], %f366;
	st.global.f32 	[%rd2+228], %f365;
	@%p61 bra 	$L__BB0_56;
	st.global.f32 	[%rd3+224], %f364;
	st.global.f32 	[%rd3+228], %f363;
$L__BB0_56:
	ld.param.u32 	%r452, [gemm_ptx_scaled_param_4];
	ld.param.u32 	%r420, [gemm_ptx_scaled_param_3];
	ld.param.u64 	%rd83, [gemm_ptx_scaled_param_2];
	cvta.to.global.u64 	%rd4, %rd83;
	setp.ge.s32 	%p62, %r7, %r452;
	add.s32 	%r59, %r1, 16;
	setp.ge.s32 	%p63, %r59, %r420;
	shl.b32 	%r397, %r452, 4;
	add.s32 	%r60, %r397, %r3;
	add.s32 	%r61, %r1, 24;
	add.s32 	%r62, %r60, %r5;
	or.pred  	%p64, %p63, %p62;
	@%p64 bra 	$L__BB0_59;
	ld.param.u32 	%r421, [gemm_ptx_scaled_param_3];
	setp.ge.s32 	%p65, %r61, %r421;
	add.s32 	%r398, %r394, %r60;
	mul.wide.s32 	%rd62, %r398, 4;
	add.s64 	%rd63, %rd4, %rd62;
	st.global.f32 	[%rd63], %f362;
	st.global.f32 	[%rd63+4], %f361;
	@%p65 bra 	$L__BB0_59;
	add.s32 	%r399, %r394, %r62;
	mul.wide.s32 	%rd64, %r399, 4;
	add.s64 	%rd65, %rd4, %rd64;
	st.global.f32 	[%rd65], %f360;
	st.global.f32 	[%rd65+4], %f359;
$L__BB0_59:
	ld.param.u32 	%r453, [gemm_ptx_scaled_param_4];
	ld.param.u32 	%r422, [gemm_ptx_scaled_param_3];
	setp.ge.s32 	%p66, %r59, %r422;
	setp.ge.s32 	%p67, %r52, %r453;
	cvt.s64.s32 	%rd66, %r60;
	add.s64 	%rd67, %rd1, %rd66;
	shl.b64 	%rd68, %rd67, 2;
	add.s64 	%rd5, %rd4, %rd68;
	cvt.s64.s32 	%rd69, %r62;
	add.s64 	%rd70, %rd1, %rd69;
	shl.b64 	%rd71, %rd70, 2;
	add.s64 	%rd6, %rd4, %rd71;
	or.pred  	%p68, %p66, %p67;
	@%p68 bra 	$L__BB0_62;
	ld.param.u32 	%r423, [gemm_ptx_scaled_param_3];
	setp.ge.s32 	%p69, %r61, %r423;
	st.global.f32 	[%rd5+32], %f358;
	st.global.f32 	[%rd5+36], %f357;
	@%p69 bra 	$L__BB0_62;
	st.global.f32 	[%rd6+32], %f356;
	st.global.f32 	[%rd6+36], %f355;
$L__BB0_62:
	ld.param.u32 	%r454, [gemm_ptx_scaled_param_4];
	ld.param.u32 	%r424, [gemm_ptx_scaled_param_3];
	setp.ge.s32 	%p70, %r59, %r424;
	setp.ge.s32 	%p71, %r53, %r454;
	or.pred  	%p72, %p70, %p71;
	@%p72 bra 	$L__BB0_65;
	ld.param.u32 	%r425, [gemm_ptx_scaled_param_3];
	setp.ge.s32 	%p73, %r61, %r425;
	st.global.f32 	[%rd5+64], %f354;
	st.global.f32 	[%rd5+68], %f353;
	@%p73 bra 	$L__BB0_65;
	st.global.f32 	[%rd6+64], %f352;
	st.global.f32 	[%rd6+68], %f351;
$L__BB0_65:
	ld.param.u32 	%r455, [gemm_ptx_scaled_param_4];
	ld.param.u32 	%r426, [gemm_ptx_scaled_param_3];
	setp.ge.s32 	%p74, %r59, %r426;
	setp.ge.s32 	%p75, %r54, %r455;
	or.pred  	%p76, %p74, %p75;
	@%p76 bra 	$L__BB0_68;
	ld.param.u32 	%r427, [gemm_ptx_scaled_param_3];
	setp.ge.s32 	%p77, %r61, %r427;
	st.global.f32 	[%rd5+96], %f350;
	st.global.f32 	[%rd5+100], %f349;
	@%p77 bra 	$L__BB0_68;
	st.global.f32 	[%rd6+96], %f348;
	st.global.f32 	[%rd6+100], %f347;
$L__BB0_68:
	ld.param.u32 	%r456, [gemm_ptx_scaled_param_4];
	ld.param.u32 	%r428, [gemm_ptx_scaled_param_3];
	setp.ge.s32 	%p78, %r59, %r428;
	setp.ge.s32 	%p79, %r55, %r456;
	or.pred  	%p80, %p78, %p79;
	@%p80 bra 	$L__BB0_71;
	ld.param.u32 	%r429, [gemm_ptx_scaled_param_3];
	setp.ge.s32 	%p81, %r61, %r429;
	st.global.f32 	[%rd5+128], %f346;
	st.global.f32 	[%rd5+132], %f345;
	@%p81 bra 	$L__BB0_71;
	st.global.f32 	[%rd6+128], %f344;
	st.global.f32 	[%rd6+132], %f343;
$L__BB0_71:
	ld.param.u32 	%r457, [gemm_ptx_scaled_param_4];
	ld.param.u32 	%r430, [gemm_ptx_scaled_param_3];
	setp.ge.s32 	%p82, %r59, %r430;
	setp.ge.s32 	%p83, %r56, %r457;
	or.pred  	%p84, %p82, %p83;
	@%p84 bra 	$L__BB0_74;
	ld.param.u32 	%r431, [gemm_ptx_scaled_param_3];
	setp.ge.s32 	%p85, %r61, %r431;
	st.global.f32 	[%rd5+160], %f342;
	st.global.f32 	[%rd5+164], %f341;
	@%p85 bra 	$L__BB0_74;
	st.global.f32 	[%rd6+160], %f340;
	st.global.f32 	[%rd6+164], %f339;
$L__BB0_74:
	ld.param.u32 	%r458, [gemm_ptx_scaled_param_4];
	ld.param.u32 	%r432, [gemm_ptx_scaled_param_3];
	setp.ge.s32 	%p86, %r59, %r432;
	setp.ge.s32 	%p87, %r57, %r458;
	or.pred  	%p88, %p86, %p87;
	@%p88 bra 	$L__BB0_77;
	ld.param.u32 	%r433, [gemm_ptx_scaled_param_3];
	setp.ge.s32 	%p89, %r61, %r433;
	st.global.f32 	[%rd5+192], %f338;
	st.global.f32 	[%rd5+196], %f337;
	@%p89 bra 	$L__BB0_77;
	st.global.f32 	[%rd6+192], %f336;
	st.global.f32 	[%rd6+196], %f335;
$L__BB0_77:
	ld.param.u32 	%r459, [gemm_ptx_scaled_param_4];
	ld.param.u32 	%r434, [gemm_ptx_scaled_param_3];
	setp.ge.s32 	%p90, %r59, %r434;
	setp.ge.s32 	%p91, %r58, %r459;
	or.pred  	%p92, %p90, %p91;
	@%p92 bra 	$L__BB0_80;
	ld.param.u32 	%r435, [gemm_ptx_scaled_param_3];
	setp.ge.s32 	%p93, %r61, %r435;
	st.global.f32 	[%rd5+224], %f334;
	st.global.f32 	[%rd5+228], %f333;
	@%p93 bra 	$L__BB0_80;
	st.global.f32 	[%rd6+224], %f332;
	st.global.f32 	[%rd6+228], %f331;
$L__BB0_80:
	ret;

}


// ===== COMPILED SASS (sm_100) =====

	.target	sm_100

	.elftype	@"ET_EXEC"


//--------------------- .note.nv.tkinfo           --------------------------
	.section	.note.nv.tkinfo,"",@"SHT_NOTE"
	.sectionflags	@"SHF_NOTE_NV_TKINFO"
	.tkinfo
        /*0018*/ 	.word	0x00000002
        /*0030*/ 	.string	""
        /*0030*/ 	.string	"ptxas"
        /*0030*/ 	.string	"Cuda compilation tools, release 13.0, V13.0.88"
        /*0030*/ 	.string	"Build cuda_13.0.r13.0/compiler.36424714_0"
        /*0030*/ 	.string	"-arch sm_100 -m 64 "



//--------------------- .note.nv.cuinfo           --------------------------
	.section	.note.nv.cuinfo,"",@"SHT_NOTE"
	.sectionflags	@"SHF_NOTE_NV_CUINFO"
        /*0018*/ 	.short	0x0002
        /*001a*/ 	.short	0x0064
        /*001c*/ 	.short	0x0082
	.zero		2


//--------------------- .nv.info                  --------------------------
	.section	.nv.info,"",@"SHT_CUDA_INFO"
	.align	4


	//----- nvinfo : EIATTR_REGCOUNT
	.align		4
        /*0000*/ 	.byte	0x04, 0x2f
        /*0002*/ 	.short	(.L_1 - .L_0)
	.align		4
.L_0:
        /*0004*/ 	.word	index@(gemm_ptx_scaled)
        /*0008*/ 	.word	0x0000005f


	//----- nvinfo : EIATTR_FRAME_SIZE
	.align		4
.L_1:
        /*000c*/ 	.byte	0x04, 0x11
        /*000e*/ 	.short	(.L_3 - .L_2)
	.align		4
.L_2:
        /*0010*/ 	.word	index@(gemm_ptx_scaled)
        /*0014*/ 	.word	0x00000000


	//----- nvinfo : EIATTR_MIN_STACK_SIZE
	.align		4
.L_3:
        /*0018*/ 	.byte	0x04, 0x12
        /*001a*/ 	.short	(.L_5 - .L_4)
	.align		4
.L_4:
        /*001c*/ 	.word	index@(gemm_ptx_scaled)
        /*0020*/ 	.word	0x00000000
.L_5:


//--------------------- .nv.compat                --------------------------
	.section	.nv.compat,"",@"SHT_CUDA_COMPAT_INFO"
	.align	4
        /*0000*/ 	.byte	0x02, 0x09, 0x00, 0x00, 0x02, 0x02, 0x01, 0x00, 0x02, 0x05, 0x05, 0x00, 0x03, 0x07, 0x01, 0x01
        /*0010*/ 	.byte	0x02, 0x03, 0x00, 0x00, 0x02, 0x06, 0x01, 0x00, 0x04, 0x0b, 0x08, 0x00, 0x09, 0x00, 0x00, 0x00
        /*0020*/ 	.byte	0x00, 0x00, 0x00, 0x00


//--------------------- .nv.info.gemm_ptx_scaled  --------------------------
	.section	.nv.info.gemm_ptx_scaled,"",@"SHT_CUDA_INFO"
	.sectionflags	@""
	.align	4


	//----- nvinfo : EIATTR_CUDA_API_VERSION
	.align		4
        /*0000*/ 	.byte	0x04, 0x37
        /*0002*/ 	.short	(.L_7 - .L_6)
.L_6:
        /*0004*/ 	.word	0x00000082


	//----- nvinfo : EIATTR_KPARAM_INFO
	.align		4
.L_7:
        /*0008*/ 	.byte	0x04, 0x17
        /*000a*/ 	.short	(.L_9 - .L_8)
.L_8:
        /*000c*/ 	.word	0x00000000
        /*0010*/ 	.short	0x0005
        /*0012*/ 	.short	0x0020
        /*0014*/ 	.byte	0x00, 0xf0, 0x11, 0x00


	//----- nvinfo : EIATTR_KPARAM_INFO
	.align		4
.L_9:
        /*0018*/ 	.byte	0x04, 0x17
        /*001a*/ 	.short	(.L_11 - .L_10)
.L_10:
        /*001c*/ 	.word	0x00000000
        /*0020*/ 	.short	0x0004
        /*0022*/ 	.short	0x001c
        /*0024*/ 	.byte	0x00, 0xf0, 0x11, 0x00


	//----- nvinfo : EIATTR_KPARAM_INFO
	.align		4
.L_11:
        /*0028*/ 	.byte	0x04, 0x17
        /*002a*/ 	.short	(.L_13 - .L_12)
.L_12:
        /*002c*/ 	.word	0x00000000
        /*0030*/ 	.short	0x0003
        /*0032*/ 	.short	0x0018
        /*0034*/ 	.byte	0x00, 0xf0, 0x11, 0x00


	//----- nvinfo : EIATTR_KPARAM_INFO
	.align		4
.L_13:
        /*0038*/ 	.byte	0x04, 0x17
        /*003a*/ 	.short	(.L_15 - .L_14)
.L_14:
        /*003c*/ 	.word	0x00000000
        /*0040*/ 	.short	0x0002
        /*0042*/ 	.short	0x0010
        /*0044*/ 	.byte	0x00, 0xf5, 0x21, 0x00


	//----- nvinfo : EIATTR_KPARAM_INFO
	.align		4
.L_15:
        /*0048*/ 	.byte	0x04, 0x17
        /*004a*/ 	.short	(.L_17 - .L_16)
.L_16:
        /*004c*/ 	.word	0x00000000
        /*0050*/ 	.short	0x0001
        /*0052*/ 	.short	0x0008
        /*0054*/ 	.byte	0x00, 0xf5, 0x21, 0x00


	//----- nvinfo : EIATTR_KPARAM_INFO
	.align		4
.L_17:
        /*0058*/ 	.byte	0x04, 0x17
        /*005a*/ 	.short	(.L_19 - .L_18)
.L_18:
        /*005c*/ 	.word	0x00000000
        /*0060*/ 	.short	0x0000
        /*0062*/ 	.short	0x0000
        /*0064*/ 	.byte	0x00, 0xf5, 0x21, 0x00


	//----- nvinfo : EIATTR_SPARSE_MMA_MASK
	.align		4
.L_19:
        /*0068*/ 	.byte	0x03, 0x50
        /*006a*/ 	.short	0x0000


	//----- nvinfo : EIATTR_MAXREG_COUNT
	.align		4
        /*006c*/ 	.byte	0x03, 0x1b
        /*006e*/ 	.short	0x00ff


	//----- nvinfo : EIATTR_NUM_BARRIERS
	.align		4
        /*0070*/ 	.byte	0x02, 0x4c
        /*0072*/ 	.byte	0x01
	.zero		1


	//----- nvinfo : EIATTR_MERCURY_ISA_VERSION
	.align		4
        /*0074*/ 	.byte	0x03, 0x5f
        /*0076*/ 	.short	0x0101


	//----- nvinfo : EIATTR_VRC_CTA_INIT_COUNT
	.align		4
        /*0078*/ 	.byte	0x02, 0x4a
	.zero		1
	.zero		1


	//----- nvinfo : EIATTR_EXIT_INSTR_OFFSETS
	.align		4
        /*007c*/ 	.byte	0x04, 0x1c
        /*007e*/ 	.short	(.L_21 - .L_20)


	//   ....[0]....
.L_20:
        /*0080*/ 	.word	0x00001e80


	//   ....[1]....
        /*0084*/ 	.word	0x00001ec0


	//   ....[2]....
        /*0088*/ 	.word	0x00001ef0


	//----- nvinfo : EIATTR_CRS_STACK_SIZE
	.align		4
.L_21:
        /*008c*/ 	.byte	0x04, 0x1e
        /*008e*/ 	.short	(.L_23 - .L_22)
.L_22:
        /*0090*/ 	.word	0x00000000


	//----- nvinfo : EIATTR_CBANK_PARAM_SIZE
	.align		4
.L_23:
        /*0094*/ 	.byte	0x03, 0x19
        /*0096*/ 	.short	0x0024


	//----- nvinfo : EIATTR_PARAM_CBANK
	.align		4
        /*0098*/ 	.byte	0x04, 0x0a
        /*009a*/ 	.short	(.L_25 - .L_24)
	.align		4
.L_24:
        /*009c*/ 	.word	index@(.nv.constant0.gemm_ptx_scaled)
        /*00a0*/ 	.short	0x0380
        /*00a2*/ 	.short	0x0024


	//----- nvinfo : EIATTR_SW_WAR
	.align		4
.L_25:
        /*00a4*/ 	.byte	0x04, 0x36
        /*00a6*/ 	.short	(.L_27 - .L_26)
.L_26:
        /*00a8*/ 	.word	0x00000008
.L_27:


//--------------------- .nv.callgraph             --------------------------
	.section	.nv.callgraph,"",@"SHT_CUDA_CALLGRAPH"
	.align	4
	.sectionentsize	8
	.align		4
        /*0000*/ 	.word	0x00000000
	.align		4
        /*0004*/ 	.word	0xffffffff
	.align		4
        /*0008*/ 	.word	0x00000000
	.align		4
        /*000c*/ 	.word	0xfffffffe
	.align		4
        /*0010*/ 	.word	0x00000000
	.align		4
        /*0014*/ 	.word	0xfffffffd
	.align		4
        /*0018*/ 	.word	0x00000000
	.align		4
        /*001c*/ 	.word	0xfffffffc


//--------------------- .text.gemm_ptx_scaled     --------------------------
	.section	.text.gemm_ptx_scaled,"ax",@progbits
	.align	128
        .global         gemm_ptx_scaled
        .type           gemm_ptx_scaled,@function
        .size           gemm_ptx_scaled,(.L_x_38 - gemm_ptx_scaled)
        .other          gemm_ptx_scaled,@"STO_CUDA_ENTRY STV_DEFAULT"
gemm_ptx_scaled:
.text.gemm_ptx_scaled:
[----:B------:R-:W-:Y:S01]  /*0000*/  LDC R1, c[0x0][0x37c] ;  /* 0x0000df00ff017b82 */ /* 0x000fe20000000800 */
[----:B------:R-:W0:Y:S01]  /*0010*/  LDCU UR4, c[0x0][0x3a0] ;  /* 0x00007400ff0477ac */ /* 0x000e220008000800 */
[----:B------:R-:W-:Y:S02]  /*0020*/  CS2R R70, SRZ ;  /* 0x0000000000467805 */ /* 0x000fe4000001ff00 */
[----:B------:R-:W-:Y:S02]  /*0030*/  CS2R R68, SRZ ;  /* 0x0000000000447805 */ /* 0x000fe4000001ff00 */
[----:B------:R-:W-:Y:S02]  /*0040*/  CS2R R66, SRZ ;  /* 0x0000000000427805 */ /* 0x000fe4000001ff00 */
[----:B------:R-:W-:Y:S02]  /*0050*/  CS2R R64, SRZ ;  /* 0x0000000000407805 */ /* 0x000fe4000001ff00 */
[----:B------:R-:W-:-:S02]  /*0060*/  CS2R R62, SRZ ;  /* 0x00000000003e7805 */ /* 0x000fc4000001ff00 */
[----:B------:R-:W-:Y:S02]  /*0070*/  CS2R R60, SRZ ;  /* 0x00000000003c7805 */ /* 0x000fe4000001ff00 */
        /* <DEDUP_REMOVED lines=10> */
[----:B------:R-:W-:Y:S01]  /*0120*/  CS2R R38, SRZ ;  /* 0x0000000000267805 */ /* 0x000fe2000001ff00 */
[----:B0-----:R-:W-:Y:S01]  /*0130*/  UISETP.GE.AND UP0, UPT, UR4, 0x1, UPT ;  /* 0x000000010400788c */ /* 0x001fe2000bf06270 */
        /* <DEDUP_REMOVED lines=14> */
[----:B------:R-:W-:Y:S01]  /*0220*/  CS2R R8, SRZ ;  /* 0x0000000000087805 */ /* 0x000fe2000001ff00 */
[----:B------:R-:W0:Y:S01]  /*0230*/  LDCU.64 UR8, c[0x0][0x358] ;  /* 0x00006b00ff0877ac */ /* 0x000e220008000a00 */
[----:B------:R-:W-:Y:S05]  /*0240*/  BRA.U !UP0, `(.L_x_0) ;  /* 0x0000000d08cc7547 */ /* 0x000fea000b800000 */
[----:B------:R-:W1:Y:S01]  /*0250*/  S2R R2, SR_TID.X ;  /* 0x0000000000027919 */ /* 0x000e620000002100 */
[----:B------:R-:W-:Y:S01]  /*0260*/  IMAD.MOV.U32 R71, RZ, RZ, RZ ;  /* 0x000000ffff477224 */ /* 0x000fe200078e00ff */
[----:B------:R-:W-:Y:S01]  /*0270*/  UMOV UR4, URZ ;  /* 0x000000ff00047c82 */ /* 0x000fe20008000000 */
[C---:B-1----:R-:W-:Y:S02]  /*0280*/  LOP3.LUT R88, R2.reuse, 0x1f, RZ, 0xc0, !PT ;  /* 0x0000001f02587812 */ /* 0x042fe400078ec0ff */
[----:B------:R-:W-:Y:S02]  /*0290*/  LOP3.LUT R3, R2, 0xf, RZ, 0xc0, !PT ;  /* 0x0000000f02037812 */ /* 0x000fe400078ec0ff */
[----:B------:R-:W-:-:S04]  /*02a0*/  LOP3.LUT R0, R88, 0x20, RZ, 0xfc, !PT ;  /* 0x0000002058007812 */ /* 0x000fc800078efcff */
[----:B------:R-:W-:-:S07]  /*02b0*/  SHF.R.U32.HI R0, RZ, 0x4, R0 ;  /* 0x00000004ff007819 */ /* 0x000fce0000011600 */
.L_x_6:
[----:B------:R-:W-:Y:S01]  /*02c0*/  ISETP.GT.U32.AND P0, PT, R2, 0x1f, PT ;  /* 0x0000001f0200780c */ /* 0x000fe20003f04070 */
[----:B------:R-:W1:Y:S01]  /*02d0*/  LDCU UR11, c[0x0][0x3a0] ;  /* 0x00007400ff0b77ac */ /* 0x000e620008000800 */
[----:B------:R-:W-:Y:S01]  /*02e0*/  BSSY.RECONVERGENT B0, `(.L_x_1) ;  /* 0x00000b8000007945 */ /* 0x000fe20003800200 */
[----:B------:R-:W2:Y:S01]  /*02f0*/  LDCU UR12, c[0x0][0x39c] ;  /* 0x00007380ff0c77ac */ /* 0x000ea20008000800 */
[----:B------:R-:W3:Y:S09]  /*0300*/  LDCU UR7, c[0x0][0x398] ;  /* 0x00007300ff0777ac */ /* 0x000ef20008000800 */
[----:B------:R-:W-:Y:S05]  /*0310*/  @P0 BRA `(.L_x_2) ;  /* 0x0000000800d00947 */ /* 0x000fea0003800000 */
[----:B------:R-:W4:Y:S01]  /*0320*/  S2R R4, SR_TID.X ;  /* 0x0000000000047919 */ /* 0x000f220000002100 */
[----:B------:R-:W5:Y:S01]  /*0330*/  LDCU UR10, c[0x0][0x3a0] ;  /* 0x00007400ff0a77ac */ /* 0x000f620008000800 */
[----:B------:R-:W0:Y:S01]  /*0340*/  S2UR UR6, SR_CgaCtaId ;  /* 0x00000000000679c3 */ /* 0x000e220000008800 */
[----:B------:R-:W-:Y:S01]  /*0350*/  IMAD.SHL.U32 R2, R2, 0x2, RZ ;  /* 0x0000000202027824 */ /* 0x000fe200078e00ff */
[----:B------:R-:W1:Y:S01]  /*0360*/  S2R R75, SR_CTAID.Y ;  /* 0x00000000004b7919 */ /* 0x000e620000002600 */
[----:B------:R-:W-:Y:S01]  /*0370*/  LOP3.LUT R5, R88, 0x40, RZ, 0xfc, !PT ;  /* 0x0000004058057812 */ /* 0x000fe200078efcff */
[----:B------:R-:W-:Y:S01]  /*0380*/  UMOV UR5, 0x400 ;  /* 0x0000040000057882 */ /* 0x000fe20000000000 */
[----:B------:R-:W-:Y:S01]  /*0390*/  SHF.R.U32.HI R72, RZ, 0x4, R88 ;  /* 0x00000004ff487819 */ /* 0x000fe20000011658 */
[----:B------:R-:W-:Y:S01]  /*03a0*/  BSSY.RECONVERGENT B1, `(.L_x_3) ;  /* 0x0000049000017945 */ /* 0x000fe20003800200 */
[----:B------:R-:W-:Y:S02]  /*03b0*/  LOP3.LUT R7, R2, 0x1e, RZ, 0xc0, !PT ;  /* 0x0000001e02077812 */ /* 0x000fe400078ec0ff */
[----:B------:R-:W-:Y:S01]  /*03c0*/  SHF.R.U32.HI R2, RZ, 0x4, R5 ;  /* 0x00000004ff027819 */ /* 0x000fe20000011605 */
[----:B0-----:R-:W-:Y:S01]  /*03d0*/  ULEA UR5, UR6, UR5, 0x18 ;  /* 0x0000000506057291 */ /* 0x001fe2000f8ec0ff */
[----:B----4-:R-:W-:Y:S01]  /*03e0*/  LOP3.LUT R4, R4, 0xf, RZ, 0xc0, !PT ;  /* 0x0000000f04047812 */ /* 0x010fe200078ec0ff */
[----:B-1----:R-:W-:-:S04]  /*03f0*/  IMAD R5, R75, 0x80, R0 ;  /* 0x000000804b057824 */ /* 0x002fc800078e0200 */
[----:B------:R-:W-:Y:S02]  /*0400*/  VIADD R4, R4, UR4 ;  /* 0x0000000404047c36 */ /* 0x000fe40008000000 */
[----:B------:R-:W-:Y:S02]  /*0410*/  IMAD R84, R75, 0x80, R72 ;  /* 0x000000804b547824 */ /* 0x000fe400078e0248 */
[----:B------:R-:W-:Y:S01]  /*0420*/  IMAD R72, R72, 0x20, R7 ;  /* 0x0000002048487824 */ /* 0x000fe200078e0207 */
[----:B-----5:R-:W-:Y:S01]  /*0430*/  ISETP.GE.AND P4, PT, R4, UR10, PT ;  /* 0x0000000a04007c0c */ /* 0x020fe2000bf86270 */
[--C-:B------:R-:W-:Y:S01]  /*0440*/  IMAD R85, R5, UR10, R3.reuse ;  /* 0x0000000a05557c24 */ /* 0x100fe2000f8e0203 */
[----:B------:R-:W-:Y:S01]  /*0450*/  LOP3.LUT R4, R88, 0x60, RZ, 0xfc, !PT ;  /* 0x0000006058047812 */ /* 0x000fe200078efcff */
[----:B------:R-:W-:Y:S02]  /*0460*/  IMAD R76, R84, UR10, R3 ;  /* 0x0000000a544c7c24 */ /* 0x000fe4000f8e0203 */
[----:B------:R-:W-:Y:S01]  /*0470*/  VIADD R85, R85, UR4 ;  /* 0x0000000455557c36 */ /* 0x000fe20008000000 */
[----:B------:R-:W-:-:S05]  /*0480*/  SHF.R.U32.HI R4, RZ, 0x4, R4 ;  /* 0x00000004ff047819 */ /* 0x000fca0000011604 */
[--C-:B------:R-:W-:Y:S02]  /*0490*/  IMAD R73, R4, 0x20, R7.reuse ;  /* 0x0000002004497824 */ /* 0x100fe400078e0207 */
[C---:B------:R-:W-:Y:S02]  /*04a0*/  IMAD R6, R75.reuse, 0x80, R4 ;  /* 0x000000804b067824 */ /* 0x040fe400078e0204 */
[----:B------:R-:W-:Y:S02]  /*04b0*/  IMAD R4, R75, 0x80, R2 ;  /* 0x000000804b047824 */ /* 0x000fe400078e0202 */
[--C-:B------:R-:W-:Y:S02]  /*04c0*/  IMAD R2, R2, 0x20, R7.reuse ;  /* 0x0000002002027824 */ /* 0x100fe400078e0207 */
[----:B------:R-:W-:Y:S02]  /*04d0*/  IMAD R7, R0, 0x20, R7 ;  /* 0x0000002000077824 */ /* 0x000fe400078e0207 */
[----:B------:R-:W-:-:S02]  /*04e0*/  IMAD R87, R6, UR10, R3 ;  /* 0x0000000a06577c24 */ /* 0x000fc4000f8e0203 */
[----:B------:R-:W-:Y:S02]  /*04f0*/  IMAD R75, R4, UR10, R3 ;  /* 0x0000000a044b7c24 */ /* 0x000fe4000f8e0203 */
[----:B------:R-:W-:Y:S02]  /*0500*/  VIADD R74, R7, UR5 ;  /* 0x00000005074a7c36 */ /* 0x000fe40008000000 */
[----:B------:R-:W-:Y:S02]  /*0510*/  VIADD R7, R2, UR5 ;  /* 0x0000000502077c36 */ /* 0x000fe40008000000 */
[----:B------:R-:W-:Y:S02]  /*0520*/  VIADD R73, R73, UR5 ;  /* 0x0000000549497c36 */ /* 0x000fe40008000000 */
[----:B------:R-:W-:Y:S02]  /*0530*/  VIADD R2, R72, UR5 ;  /* 0x0000000548027c36 */ /* 0x000fe40008000000 */
[----:B------:R-:W-:-:S02]  /*0540*/  VIADD R3, R76, UR4 ;  /* 0x000000044c037c36 */ /* 0x000fc40008000000 */
[----:B------:R-:W-:Y:S02]  /*0550*/  VIADD R87, R87, UR4 ;  /* 0x0000000457577c36 */ /* 0x000fe40008000000 */
[----:B------:R-:W-:-:S07]  /*0560*/  VIADD R75, R75, UR4 ;  /* 0x000000044b4b7c36 */ /* 0x000fce0008000000 */
.L_x_4:
[----:B------:R-:W0:Y:S01]  /*0570*/  S2R R72, SR_TID.X ;  /* 0x0000000000487919 */ /* 0x000e220000002100 */
[----:B------:R-:W1:Y:S01]  /*0580*/  LDC R86, c[0x0][0x3a0] ;  /* 0x0000e800ff567b82 */ /* 0x000e620000000800 */
[----:B---3--:R-:W-:-:S13]  /*0590*/  ISETP.GE.OR P1, PT, R84, UR7, P4 ;  /* 0x0000000754007c0c */ /* 0x008fda000a726670 */
[----:B------:R-:W3:Y:S01]  /*05a0*/  @!P1 LDC.64 R78, c[0x0][0x380] ;  /* 0x0000e000ff4e9b82 */ /* 0x000ee20000000a00 */
[----:B0-----:R-:W-:-:S05]  /*05b0*/  LOP3.LUT R76, R72, 0xf, RZ, 0xc0, !PT ;  /* 0x0000000f484c7812 */ /* 0x001fca00078ec0ff */
[----:B------:R-:W-:-:S05]  /*05c0*/  VIADD R77, R76, UR4 ;  /* 0x000000044c4d7c36 */ /* 0x000fca0008000000 */
[----:B-1----:R-:W-:-:S04]  /*05d0*/  ISETP.GE.AND P0, PT, R77, R86, PT ;  /* 0x000000564d00720c */ /* 0x002fc80003f06270 */
[----:B------:R-:W-:Y:S02]  /*05e0*/  ISETP.LT.AND P2, PT, R5, UR7, !P0 ;  /* 0x0000000705007c0c */ /* 0x000fe4000c741270 */
[----:B------:R-:W-:Y:S02]  /*05f0*/  ISETP.LT.AND P3, PT, R4, UR7, !P0 ;  /* 0x0000000704007c0c */ /* 0x000fe4000c761270 */
[----:B------:R-:W-:-:S09]  /*0600*/  ISETP.LT.AND P0, PT, R6, UR7, !P0 ;  /* 0x0000000706007c0c */ /* 0x000fd2000c701270 */
[----:B------:R-:W0:Y:S01]  /*0610*/  @P2 LDC.64 R80, c[0x0][0x380] ;  /* 0x0000e000ff502b82 */ /* 0x000e220000000a00 */
[----:B---3--:R-:W-:Y:S01]  /*0620*/  @!P1 IMAD.WIDE.U32 R78, R3, 0x2, R78 ;  /* 0x00000002034e9825 */ /* 0x008fe200078e004e */
[----:B------:R-:W-:-:S06]  /*0630*/  @!P2 PRMT R89, RZ, 0x7610, R89 ;  /* 0x00007610ff59a816 */ /* 0x000fcc0000000059 */
[----:B------:R-:W1:Y:S01]  /*0640*/  @P3 LDC.64 R76, c[0x0][0x380] ;  /* 0x0000e000ff4c3b82 */ /* 0x000e620000000a00 */
[----:B------:R-:W3:Y:S07]  /*0650*/  @!P1 LDG.E.U16.CONSTANT R91, desc[UR8][R78.64] ;  /* 0x000000084e5b9981 */ /* 0x000eee000c1e9500 */
[----:B------:R-:W4:Y:S01]  /*0660*/  @P0 LDC.64 R82, c[0x0][0x380] ;  /* 0x0000e000ff520b82 */ /* 0x000f220000000a00 */
[----:B------:R-:W-:Y:S02]  /*0670*/  @!P3 PRMT R90, RZ, 0x7610, R90 ;  /* 0x00007610ff5ab816 */ /* 0x000fe4000000005a */
[----:B------:R-:W-:Y:S01]  /*0680*/  @!P0 PRMT R92, RZ, 0x7610, R92 ;  /* 0x00007610ff5c8816 */ /* 0x000fe2000000005c */
[----:B0-----:R-:W-:-:S05]  /*0690*/  @P2 IMAD.WIDE.U32 R80, R85, 0x2, R80 ;  /* 0x0000000255502825 */ /* 0x001fca00078e0050 */
[----:B------:R-:W5:Y:S01]  /*06a0*/  @P2 LDG.E.U16.CONSTANT R89, desc[UR8][R80.64] ;  /* 0x0000000850592981 */ /* 0x000f62000c1e9500 */
[----:B-1----:R-:W-:-:S05]  /*06b0*/  @P3 IMAD.WIDE.U32 R76, R75, 0x2, R76 ;  /* 0x000000024b4c3825 */ /* 0x002fca00078e004c */
[----:B------:R-:W2:Y:S01]  /*06c0*/  @P3 LDG.E.U16.CONSTANT R90, desc[UR8][R76.64] ;  /* 0x000000084c5a3981 */ /* 0x000ea2000c1e9500 */
[----:B----4-:R-:W-:-:S05]  /*06d0*/  @P0 IMAD.WIDE.U32 R82, R87, 0x2, R82 ;  /* 0x0000000257520825 */ /* 0x010fca00078e0052 */
[----:B------:R-:W4:Y:S01]  /*06e0*/  @P0 LDG.E.U16.CONSTANT R92, desc[UR8][R82.64] ;  /* 0x00000008525c0981 */ /* 0x000f22000c1e9500 */
[C---:B------:R-:W-:Y:S01]  /*06f0*/  ISETP.GE.U32.AND P0, PT, R88.reuse, 0x780, PT ;  /* 0x000007805800780c */ /* 0x040fe20003f06070 */
[----:B------:R-:W-:Y:S02]  /*0700*/  VIADD R88, R88, 0x80 ;  /* 0x0000008058587836 */ /* 0x000fe40000000000 */
[C---:B------:R-:W-:Y:S02]  /*0710*/  IMAD R3, R86.reuse, 0x8, R3 ;  /* 0x0000000856037824 */ /* 0x040fe400078e0203 */
[C---:B------:R-:W-:Y:S02]  /*0720*/  IMAD R85, R86.reuse, 0x8, R85 ;  /* 0x0000000856557824 */ /* 0x040fe400078e0255 */
[C---:B------:R-:W-:Y:S02]  /*0730*/  IMAD R75, R86.reuse, 0x8, R75 ;  /* 0x00000008564b7824 */ /* 0x040fe400078e024b */
[----:B------:R-:W-:-:S02]  /*0740*/  IMAD R87, R86, 0x8, R87 ;  /* 0x0000000856577824 */ /* 0x000fc400078e0257 */
[----:B------:R-:W-:Y:S02]  /*0750*/  VIADD R84, R84, 0x8 ;  /* 0x0000000854547836 */ /* 0x000fe40000000000 */
[----:B------:R-:W-:Y:S02]  /*0760*/  VIADD R6, R6, 0x8 ;  /* 0x0000000806067836 */ /* 0x000fe40000000000 */
[----:B------:R-:W-:Y:S02]  /*0770*/  VIADD R4, R4, 0x8 ;  /* 0x0000000804047836 */ /* 0x000fe40000000000 */
[----:B------:R-:W-:Y:S01]  /*0780*/  VIADD R5, R5, 0x8 ;  /* 0x0000000805057836 */ /* 0x000fe20000000000 */
[----:B------:R-:W-:-:S05]  /*0790*/  @P1 PRMT R91, RZ, 0x7610, R91 ;  /* 0x00007610ff5b1816 */ /* 0x000fca000000005b */
[----:B---3--:R0:W-:Y:S02]  /*07a0*/  STS.U16 [R2], R91 ;  /* 0x0000005b02007388 */ /* 0x0081e40000000400 */
[----:B0-----:R-:W-:Y:S02]  /*07b0*/  VIADD R2, R2, 0x100 ;  /* 0x0000010002027836 */ /* 0x001fe40000000000 */
[----:B-----5:R0:W-:Y:S04]  /*07c0*/  STS.U16 [R74], R89 ;  /* 0x000000594a007388 */ /* 0x0201e80000000400 */
[----:B--2---:R1:W-:Y:S01]  /*07d0*/  STS.U16 [R7], R90 ;  /* 0x0000005a07007388 */ /* 0x0043e20000000400 */
[----:B0-----:R-:W-:-:S03]  /*07e0*/  VIADD R74, R74, 0x100 ;  /* 0x000001004a4a7836 */ /* 0x001fc60000000000 */
[----:B----4-:R0:W-:Y:S01]  /*07f0*/  STS.U16 [R73], R92 ;  /* 0x0000005c49007388 */ /* 0x0101e20000000400 */
[----:B-1----:R-:W-:Y:S02]  /*0800*/  VIADD R7, R7, 0x100 ;  /* 0x0000010007077836 */ /* 0x002fe40000000000 */
[----:B0-----:R-:W-:Y:S01]  /*0810*/  VIADD R73, R73, 0x100 ;  /* 0x0000010049497836 */ /* 0x001fe20000000000 */
[----:B------:R-:W-:Y:S06]  /*0820*/  @!P0 BRA `(.L_x_4) ;  /* 0xfffffffc00508947 */ /* 0x000fec000383ffff */
[----:B------:R-:W-:Y:S05]  /*0830*/  BSYNC.RECONVERGENT B1 ;  /* 0x0000000000017941 */ /* 0x000fea0003800200 */
.L_x_3:
[----:B------:R-:W0:Y:S01]  /*0840*/  S2R R3, SR_CTAID.X ;  /* 0x0000000000037919 */ /* 0x000e220000002500 */
[----:B------:R-:W1:Y:S01]  /*0850*/  S2UR UR6, SR_CgaCtaId ;  /* 0x00000000000679c3 */ /* 0x000e620000008800 */
[----:B------:R-:W2:Y:S01]  /*0860*/  LDCU UR10, c[0x0][0x39c] ;  /* 0x00007380ff0a77ac */ /* 0x000ea20008000800 */
[----:B------:R-:W-:Y:S01]  /*0870*/  LOP3.LUT R88, R72, 0x1f, RZ, 0xc0, !PT ;  /* 0x0000001f48587812 */ /* 0x000fe200078ec0ff */
[----:B------:R-:W-:Y:S02]  /*0880*/  UMOV UR5, 0x400 ;  /* 0x0000040000057882 */ /* 0x000fe40000000000 */
[----:B------:R-:W-:Y:S02]  /*0890*/  UIADD3 UR5, UPT, UPT, UR5, 0x1000, URZ ;  /* 0x0000100005057890 */ /* 0x000fe4000fffe0ff */
[----:B------:R-:W-:Y:S02]  /*08a0*/  IMAD.MOV.U32 R76, RZ, RZ, R88 ;  /* 0x000000ffff4c7224 */ /* 0x000fe400078e0058 */
[----:B-1----:R-:W-:-:S06]  /*08b0*/  ULEA UR5, UR6, UR5, 0x18 ;  /* 0x0000000506057291 */ /* 0x002fcc000f8ec0ff */
[----:B------:R-:W-:Y:S01]  /*08c0*/  LEA R73, R72, UR5, 0x1 ;  /* 0x0000000548497c11 */ /* 0x000fe2000f8e08ff */
[----:B0-----:R-:W-:-:S05]  /*08d0*/  IMAD R2, R3, 0x80, R88 ;  /* 0x0000008003027824 */ /* 0x001fca00078e0258 */
[----:B--2---:R-:W-:-:S13]  /*08e0*/  ISETP.GE.AND P3, PT, R2, UR10, PT ;  /* 0x0000000a02007c0c */ /* 0x004fda000bf66270 */
.L_x_5:
[----:B0-----:R-:W0:Y:S01]  /*08f0*/  S2R R79, SR_CTAID.X ;  /* 0x00000000004f7919 */ /* 0x001e220000002500 */
[----:B------:R-:W-:Y:S01]  /*0900*/  LEA.HI R78, R76, UR4, RZ, 0x19 ;  /* 0x000000044c4e7c11 */ /* 0x000fe2000f8fc8ff */
[----:B------:R-:W-:Y:S02]  /*0910*/  IMAD.SHL.U32 R77, R72, 0x2, RZ ;  /* 0x00000002484d7824 */ /* 0x000fe400078e00ff */
[----:B------:R-:W-:Y:S01]  /*0920*/  VIADD R2, R76, 0x20 ;  /* 0x000000204c027836 */ /* 0x000fe20000000000 */
[----:B------:R-:W-:Y:S01]  /*0930*/  ISETP.GE.OR P4, PT, R78, UR11, P3 ;  /* 0x0000000b4e007c0c */ /* 0x000fe20009f86670 */
[C---:B------:R-:W-:Y:S02]  /*0940*/  VIADD R81, R76.reuse, 0x40 ;  /* 0x000000404c517836 */ /* 0x040fe40000000000 */
[----:B------:R-:W-:Y:S01]  /*0950*/  VIADD R80, R76, 0x60 ;  /* 0x000000604c507836 */ /* 0x000fe20000000000 */
[----:B------:R-:W-:Y:S02]  /*0960*/  LEA.HI R4, R2, UR4, RZ, 0x19 ;  /* 0x0000000402047c11 */ /* 0x000fe4000f8fc8ff */
[----:B------:R-:W-:-:S02]  /*0970*/  LEA.HI R81, R81, UR4, RZ, 0x19 ;  /* 0x0000000451517c11 */ /* 0x000fc4000f8fc8ff */
[----:B------:R-:W-:-:S05]  /*0980*/  LEA.HI R80, R80, UR4, RZ, 0x19 ;  /* 0x0000000450507c11 */ /* 0x000fca000f8fc8ff */
[----:B------:R-:W-:Y:S01]  /*0990*/  @!P4 LOP3.LUT R88, R72, 0x1f, RZ, 0xc0, !PT ;  /* 0x0000001f4858c812 */ /* 0x000fe200078ec0ff */
[----:B------:R-:W1:Y:S01]  /*09a0*/  @!P4 LDC.64 R74, c[0x0][0x388] ;  /* 0x0000e200ff4acb82 */ /* 0x000e620000000a00 */
[----:B------:R-:W2:Y:S03]  /*09b0*/  S2R R72, SR_TID.X ;  /* 0x0000000000487919 */ /* 0x000ea60000002100 */
[C-C-:B0-----:R-:W-:Y:S02]  /*09c0*/  IMAD R5, R79.reuse, 0x80, R88.reuse ;  /* 0x000000804f057824 */ /* 0x141fe400078e0258 */
[----:B------:R-:W-:Y:S02]  /*09d0*/  @!P4 IMAD R83, R79, 0x80, R88 ;  /* 0x000000804f53c824 */ /* 0x000fe400078e0258 */
[C---:B------:R-:W-:Y:S02]  /*09e0*/  VIADD R3, R5.reuse, 0x20 ;  /* 0x0000002005037836 */ /* 0x040fe40000000000 */
[----:B------:R-:W-:-:S02]  /*09f0*/  VIADD R5, R5, 0x40 ;  /* 0x0000004005057836 */ /* 0x000fc40000000000 */
[----:B------:R-:W-:Y:S01]  /*0a00*/  @!P4 IMAD R83, R78, UR12, R83 ;  /* 0x0000000c4e53cc24 */ /* 0x000fe2000f8e0253 */
[----:B------:R-:W-:Y:S02]  /*0a10*/  ISETP.GE.AND P0, PT, R3, UR12, PT ;  /* 0x0000000c03007c0c */ /* 0x000fe4000bf06270 */
[----:B------:R-:W-:Y:S01]  /*0a20*/  ISETP.GE.AND P1, PT, R5, UR12, PT ;  /* 0x0000000c05007c0c */ /* 0x000fe2000bf26270 */
[----:B-1----:R-:W-:Y:S01]  /*0a30*/  @!P4 IMAD.WIDE R74, R83, 0x2, R74 ;  /* 0x00000002534ac825 */ /* 0x002fe200078e024a */
[----:B------:R-:W-:Y:S02]  /*0a40*/  ISETP.LT.AND P0, PT, R4, UR11, !P0 ;  /* 0x0000000b04007c0c */ /* 0x000fe4000c701270 */
[----:B------:R-:W-:-:S03]  /*0a50*/  ISETP.LT.AND P1, PT, R81, UR11, !P1 ;  /* 0x0000000b51007c0c */ /* 0x000fc6000cf21270 */
[----:B------:R0:W3:Y:S01]  /*0a60*/  @!P4 LDG.E.U16.CONSTANT R74, desc[UR8][R74.64] ;  /* 0x000000084a4ac981 */ /* 0x0000e2000c1e9500 */
[----:B--2---:R-:W-:Y:S01]  /*0a70*/  IMAD R6, R79, 0x80, R72 ;  /* 0x000000804f067824 */ /* 0x004fe200078e0248 */
[----:B------:R-:W-:-:S03]  /*0a80*/  LOP3.LUT R88, R72, 0x1f, RZ, 0xc0, !PT ;  /* 0x0000001f48587812 */ /* 0x000fc600078ec0ff */
[----:B------:R-:W-:-:S03]  /*0a90*/  VIADD R6, R6, 0x60 ;  /* 0x0000006006067836 */ /* 0x000fc60000000000 */
[----:B------:R-:W1:Y:S01]  /*0aa0*/  @P0 LDC.64 R2, c[0x0][0x388] ;  /* 0x0000e200ff020b82 */ /* 0x000e620000000a00 */
[----:B------:R-:W-:Y:S01]  /*0ab0*/  @P0 IMAD.SHL.U32 R5, R79, 0x80, RZ ;  /* 0x000000804f050824 */ /* 0x000fe200078e00ff */
[----:B------:R-:W-:Y:S01]  /*0ac0*/  ISETP.GE.AND P2, PT, R6, UR12, PT ;  /* 0x0000000c06007c0c */ /* 0x000fe2000bf46270 */
[----:B------:R-:W-:-:S03]  /*0ad0*/  @P0 IMAD R4, R4, UR12, RZ ;  /* 0x0000000c04040c24 */ /* 0x000fc6000f8e02ff */
[----:B------:R-:W-:Y:S01]  /*0ae0*/  @P0 LOP3.LUT R7, R5, 0x1f, R72, 0xf8, !PT ;  /* 0x0000001f05070812 */ /* 0x000fe200078ef848 */
[----:B------:R-:W-:Y:S01]  /*0af0*/  @P1 IMAD.SHL.U32 R85, R79, 0x80, RZ ;  /* 0x000000804f551824 */ /* 0x000fe200078e00ff */
[----:B------:R-:W-:Y:S01]  /*0b00*/  ISETP.LT.AND P2, PT, R80, UR11, !P2 ;  /* 0x0000000b50007c0c */ /* 0x000fe2000d741270 */
[----:B------:R-:W-:Y:S01]  /*0b10*/  @P1 IMAD R81, R81, UR12, RZ ;  /* 0x0000000c51511c24 */ /* 0x000fe2000f8e02ff */
[----:B------:R-:W-:Y:S02]  /*0b20*/  @P0 SHF.R.S32.HI R5, RZ, 0x1f, R5 ;  /* 0x0000001fff050819 */ /* 0x000fe40000011405 */
[----:B------:R-:W-:Y:S02]  /*0b30*/  @P0 IADD3 R6, P5, PT, R4, R7, RZ ;  /* 0x0000000704060210 */ /* 0x000fe40007fbe0ff */
[----:B------:R-:W-:Y:S02]  /*0b40*/  @P1 LOP3.LUT R78, R88, R85, RZ, 0xfc, !PT ;  /* 0x00000055584e1212 */ /* 0x000fe400078efcff */
[----:B------:R-:W-:-:S02]  /*0b50*/  @P0 LEA.HI.X.SX32 R5, R4, R5, 0x1, P5 ;  /* 0x0000000504050211 */ /* 0x000fc400028f0eff */
[----:B------:R-:W-:-:S03]  /*0b60*/  @P1 SHF.R.S32.HI R82, RZ, 0x1f, R81 ;  /* 0x0000001fff521819 */ /* 0x000fc60000011451 */
[----:B------:R-:W-:Y:S01]  /*0b70*/  @P2 IMAD.SHL.U32 R84, R79, 0x80, RZ ;  /* 0x000000804f542824 */ /* 0x000fe200078e00ff */
[----:B-1----:R-:W-:-:S04]  /*0b80*/  @P0 LEA R2, P5, R6, R2, 0x1 ;  /* 0x0000000206020211 */ /* 0x002fc800078a08ff */
[----:B------:R-:W-:Y:S02]  /*0b90*/  @P0 LEA.HI.X R3, R6, R3, R5, 0x1, P5 ;  /* 0x0000000306030211 */ /* 0x000fe400028f0c05 */
[----:B------:R-:W1:Y:S01]  /*0ba0*/  @P1 LDC.64 R6, c[0x0][0x388] ;  /* 0x0000e200ff061b82 */ /* 0x000e620000000a00 */
[----:B------:R-:W-:Y:S01]  /*0bb0*/  @P1 IADD3 R78, P5, PT, R81, R78, RZ ;  /* 0x0000004e514e1210 */ /* 0x000fe20007fbe0ff */
[----:B------:R-:W-:-:S03]  /*0bc0*/  @P2 IMAD R81, R80, UR12, RZ ;  /* 0x0000000c50512c24 */ /* 0x000fc6000f8e02ff */
[----:B------:R-:W-:Y:S02]  /*0bd0*/  @P1 LEA.HI.X.SX32 R79, R85, R82, 0x1, P5 ;  /* 0x00000052554f1211 */ /* 0x000fe400028f0eff */
[----:B------:R-:W-:Y:S01]  /*0be0*/  @P2 SHF.R.S32.HI R82, RZ, 0x1f, R81 ;  /* 0x0000001fff522819 */ /* 0x000fe20000011451 */
[----:B------:R-:W2:Y:S01]  /*0bf0*/  @P2 LDC.64 R4, c[0x0][0x388] ;  /* 0x0000e200ff042b82 */ /* 0x000ea20000000a00 */
[--C-:B------:R-:W-:Y:S02]  /*0c00*/  @P2 IADD3 R80, P5, P6, R81, R72, R84.reuse ;  /* 0x0000004851502210 */ /* 0x100fe40007ebe054 */
[----:B------:R-:W-:-:S04]  /*0c10*/  @P2 SHF.R.S32.HI R81, RZ, 0x1f, R84 ;  /* 0x0000001fff512819 */ /* 0x000fc80000011454 */
[----:B------:R-:W-:Y:S02]  /*0c20*/  @P2 IADD3.X R82, PT, PT, R82, RZ, R81, P5, P6 ;  /* 0x000000ff52522210 */ /* 0x000fe40002fec451 */
[----:B-1----:R-:W-:-:S04]  /*0c30*/  @P1 LEA R6, P5, R78, R6, 0x1 ;  /* 0x000000064e061211 */ /* 0x002fc800078a08ff */
[----:B------:R-:W-:Y:S02]  /*0c40*/  @P1 LEA.HI.X R7, R78, R7, R79, 0x1, P5 ;  /* 0x000000074e071211 */ /* 0x000fe400028f0c4f */
[C---:B--2---:R-:W-:Y:S02]  /*0c50*/  @P2 LEA R4, P6, R80.reuse, R4, 0x1 ;  /* 0x0000000450042211 */ /* 0x044fe400078c08ff */
[----:B------:R-:W-:Y:S02]  /*0c60*/  @!P0 PRMT R78, RZ, 0x7610, R78 ;  /* 0x00007610ff4e8816 */ /* 0x000fe4000000004e */
[----:B------:R-:W-:Y:S02]  /*0c70*/  @P2 LEA.HI.X R5, R80, R5, R82, 0x1, P6 ;  /* 0x0000000550052211 */ /* 0x000fe400030f0c52 */
[----:B------:R-:W-:Y:S02]  /*0c80*/  @!P1 PRMT R80, RZ, 0x7610, R80 ;  /* 0x00007610ff509816 */ /* 0x000fe40000000050 */
[----:B------:R-:W-:Y:S01]  /*0c90*/  @!P2 PRMT R82, RZ, 0x7610, R82 ;  /* 0x00007610ff52a816 */ /* 0x000fe20000000052 */
[----:B------:R1:W2:Y:S04]  /*0ca0*/  @P0 LDG.E.U16.CONSTANT R78, desc[UR8][R2.64+0x40] ;  /* 0x00004008024e0981 */ /* 0x0002a8000c1e9500 */
[----:B------:R-:W4:Y:S04]  /*0cb0*/  @P1 LDG.E.U16.CONSTANT R80, desc[UR8][R6.64+0x80] ;  /* 0x0000800806501981 */ /* 0x000f28000c1e9500 */
[----:B------:R5:W4:Y:S01]  /*0cc0*/  @P2 LDG.E.U16.CONSTANT R82, desc[UR8][R4.64+0xc0] ;  /* 0x0000c00804522981 */ /* 0x000b22000c1e9500 */
[----:B------:R-:W5:Y:S01]  /*0cd0*/  S2UR UR6, SR_CgaCtaId ;  /* 0x00000000000679c3 */ /* 0x000f620000008800 */
[----:B------:R-:W-:Y:S01]  /*0ce0*/  UMOV UR5, 0x400 ;  /* 0x0000040000057882 */ /* 0x000fe20000000000 */
[C---:B0-----:R-:W-:Y:S01]  /*0cf0*/  IMAD.SHL.U32 R75, R76.reuse, 0x2, RZ ;  /* 0x000000024c4b7824 */ /* 0x041fe200078e00ff */
[----:B------:R-:W-:Y:S01]  /*0d00*/  UIADD3 UR5, UPT, UPT, UR5, 0x1000, URZ ;  /* 0x0000100005057890 */ /* 0x000fe2000fffe0ff */
[----:B------:R-:W-:-:S02]  /*0d10*/  LEA R79, R76, 0x40, 0x1 ;  /* 0x000000404c4f7811 */ /* 0x000fc400078e08ff */
[C---:B------:R-:W-:Y:S02]  /*0d20*/  LEA R81, R76.reuse, 0x80, 0x1 ;  /* 0x000000804c517811 */ /* 0x040fe400078e08ff */
[----:B------:R-:W-:Y:S02]  /*0d30*/  LEA R83, R76, 0xc0, 0x1 ;  /* 0x000000c04c537811 */ /* 0x000fe400078e08ff */
[----:B------:R-:W-:Y:S02]  /*0d40*/  LOP3.LUT R77, R77, 0x3e, RZ, 0xc0, !PT ;  /* 0x0000003e4d4d7812 */ /* 0x000fe400078ec0ff */
[----:B-1----:R-:W-:Y:S02]  /*0d50*/  LOP3.LUT R2, R75, 0xffffff00, RZ, 0xc0, !PT ;  /* 0xffffff004b027812 */ /* 0x002fe400078ec0ff */
[----:B-----5:R-:W-:Y:S02]  /*0d60*/  LOP3.LUT R4, R79, 0xffffff00, RZ, 0xc0, !PT ;  /* 0xffffff004f047812 */ /* 0x020fe400078ec0ff */
[----:B------:R-:W-:-:S02]  /*0d70*/  LOP3.LUT R6, R81, 0xffffff00, RZ, 0xc0, !PT ;  /* 0xffffff0051067812 */ /* 0x000fc400078ec0ff */
[----:B------:R-:W-:Y:S01]  /*0d80*/  LOP3.LUT R84, R83, 0xffffff00, RZ, 0xc0, !PT ;  /* 0xffffff0053547812 */ /* 0x000fe200078ec0ff */
[----:B------:R-:W-:-:S04]  /*0d90*/  ULEA UR5, UR6, UR5, 0x18 ;  /* 0x0000000506057291 */ /* 0x000fc8000f8ec0ff */
[----:B------:R-:W-:Y:S02]  /*0da0*/  IMAD.IADD R7, R73, 0x1, R84 ;  /* 0x0000000149077824 */ /* 0x000fe400078e0254 */
[--C-:B------:R-:W-:Y:S02]  /*0db0*/  IADD3 R3, PT, PT, R2, UR5, R77.reuse ;  /* 0x0000000502037c10 */ /* 0x100fe4000fffe04d */
[--C-:B------:R-:W-:Y:S02]  /*0dc0*/  IADD3 R5, PT, PT, R4, UR5, R77.reuse ;  /* 0x0000000504057c10 */ /* 0x100fe4000fffe04d */
[----:B------:R-:W-:Y:S02]  /*0dd0*/  IADD3 R77, PT, PT, R6, UR5, R77 ;  /* 0x00000005064d7c10 */ /* 0x000fe4000fffe04d */
[C---:B------:R-:W-:Y:S01]  /*0de0*/  ISETP.GE.U32.AND P0, PT, R76.reuse, 0x780, PT ;  /* 0x000007804c00780c */ /* 0x040fe20003f06070 */
[----:B------:R-:W-:Y:S01]  /*0df0*/  VIADD R76, R76, 0x80 ;  /* 0x000000804c4c7836 */ /* 0x000fe20000000000 */
[----:B------:R-:W-:-:S05]  /*0e00*/  @P4 PRMT R74, RZ, 0x7610, R74 ;  /* 0x00007610ff4a4816 */ /* 0x000fca000000004a */
[----:B---3--:R0:W-:Y:S04]  /*0e10*/  STS.U16 [R3], R74 ;  /* 0x0000004a03007388 */ /* 0x0081e80000000400 */
[----:B--2---:R0:W-:Y:S04]  /*0e20*/  STS.U16 [R5+0x40], R78 ;  /* 0x0000404e05007388 */ /* 0x0041e80000000400 */
[----:B----4-:R0:W-:Y:S04]  /*0e30*/  STS.U16 [R77+0x80], R80 ;  /* 0x000080504d007388 */ /* 0x0101e80000000400 */
[----:B------:R0:W-:Y:S01]  /*0e40*/  STS.U16 [R7+0xc0], R82 ;  /* 0x0000c05207007388 */ /* 0x0001e20000000400 */
[----:B------:R-:W-:Y:S05]  /*0e50*/  @!P0 BRA `(.L_x_5) ;  /* 0xfffffff800a48947 */ /* 0x000fea000383ffff */
.L_x_2:
[----:B0123--:R-:W-:Y:S05]  /*0e60*/  BSYNC.RECONVERGENT B0 ;  /* 0x0000000000007941 */ /* 0x00ffea0003800200 */
.L_x_1:
[----:B------:R-:W0:Y:S01]  /*0e70*/  S2R R2, SR_TID.X ;  /* 0x0000000000027919 */ /* 0x000e220000002100 */
[----:B------:R-:W1:Y:S01]  /*0e80*/  S2UR UR6, SR_CgaCtaId ;  /* 0x00000000000679c3 */ /* 0x000e620000008800 */
[----:B------:R-:W-:Y:S01]  /*0e90*/  UMOV UR5, 0x400 ;  /* 0x0000040000057882 */ /* 0x000fe20000000000 */
[----:B------:R-:W-:-:S06]  /*0ea0*/  UIADD3 UR4, UPT, UPT, UR4, 0x10, URZ ;  /* 0x0000001004047890 */ /* 0x000fcc000fffe0ff */
[----:B------:R-:W-:Y:S01]  /*0eb0*/  BAR.SYNC.DEFER_BLOCKING 0x0 ;  /* 0x0000000000007b1d */ /* 0x000fe20000010000 */
[----:B-1----:R-:W-:Y:S02]  /*0ec0*/  ULEA UR7, UR6, UR5, 0x18 ;  /* 0x0000000506077291 */ /* 0x002fe4000f8ec0ff */
[----:B------:R-:W-:-:S04]  /*0ed0*/  UIADD3 UR5, UPT, UPT, UR5, 0x1000, URZ ;  /* 0x0000100005057890 */ /* 0x000fc8000fffe0ff */
[----:B------:R-:W-:Y:S01]  /*0ee0*/  ULEA UR5, UR6, UR5, 0x18 ;  /* 0x0000000506057291 */ /* 0x000fe2000f8ec0ff */
[C---:B0-----:R-:W-:Y:S01]  /*0ef0*/  LOP3.LUT R5, R2.reuse, 0x10, RZ, 0xc0, !PT ;  /* 0x0000001002057812 */ /* 0x041fe200078ec0ff */
[C---:B------:R-:W-:Y:S01]  /*0f00*/  IMAD.SHL.U32 R6, R2.reuse, 0x100, RZ ;  /* 0x0000010002067824 */ /* 0x040fe200078e00ff */
[----:B------:R-:W-:Y:S01]  /*0f10*/  SHF.R.U32.HI R4, RZ, 0x1, R2 ;  /* 0x00000001ff047819 */ /* 0x000fe20000011602 */
[C---:B------:R-:W-:Y:S01]  /*0f20*/  IMAD.SHL.U32 R7, R2.reuse, 0x4, RZ ;  /* 0x0000000402077824 */ /* 0x040fe200078e00ff */
[----:B------:R-:W-:Y:S01]  /*0f30*/  LOP3.LUT R3, R2, 0xf, RZ, 0xc0, !PT ;  /* 0x0000000f02037812 */ /* 0x000fe200078ec0ff */
[----:B------:R-:W-:Y:S01]  /*0f40*/  VIADD R5, R5, UR7 ;  /* 0x0000000705057c36 */ /* 0x000fe20008000000 */
[----:B------:R-:W-:Y:S02]  /*0f50*/  LOP3.LUT R6, R6, 0xf00, RZ, 0xc0, !PT ;  /* 0x00000f0006067812 */ /* 0x000fe400078ec0ff */
[----:B------:R-:W-:Y:S02]  /*0f60*/  LOP3.LUT R4, R3, 0x1e0, R4, 0xf8, !PT ;  /* 0x000001e003047812 */ /* 0x000fe400078ef804 */
[----:B------:R-:W-:-:S03]  /*0f70*/  LOP3.LUT R7, R7, 0x80, RZ, 0xc0, !PT ;  /* 0x0000008007077812 */ /* 0x000fc600078ec0ff */
[----:B------:R-:W-:Y:S01]  /*0f80*/  IMAD R77, R4, 0x20, R5 ;  /* 0x00000020044d7824 */ /* 0x000fe200078e0205 */
[----:B------:R-:W-:Y:S01]  /*0f90*/  IADD3 R76, PT, PT, R7, UR5, R6 ;  /* 0x00000005074c7c10 */ /* 0x000fe2000fffe006 */
[----:B------:R-:W0:Y:S03]  /*0fa0*/  LDCU UR5, c[0x0][0x3a0] ;  /* 0x00007400ff0577ac */ /* 0x000e260008000800 */
[----:B------:R-:W-:Y:S04]  /*0fb0*/  LDSM.16.M88.4 R4, [R77] ;  /* 0x000000004d04783b */ /* 0x000fe80000000200 */
[----:B------:R-:W1:Y:S04]  /*0fc0*/  LDSM.16.MT88.2 R78, [R76] ;  /* 0x000000004c4e783b */ /* 0x000e680000004100 */
[----:B------:R-:W2:Y:S04]  /*0fd0*/  LDSM.16.M88.4 R72, [R77+0x200] ;  /* 0x000200004d48783b */ /* 0x000ea80000000200 */
[----:B------:R-:W3:Y:S01]  /*0fe0*/  LDSM.16.MT88.2 R80, [R76+0x10] ;  /* 0x000010004c50783b */ /* 0x000ee20000004100 */
[----:B0-----:R-:W-:-:S03]  /*0ff0*/  UISETP.GE.AND UP0, UPT, UR4, UR5, UPT ;  /* 0x000000050400728c */ /* 0x001fc6000bf06270 */
[----:B------:R-:W0:Y:S04]  /*1000*/  LDSM.16.MT88.2 R86, [R76+0x20] ;  /* 0x000020004c56783b */ /* 0x000e280000004100 */
[----:B------:R-:W4:Y:S04]  /*1010*/  LDSM.16.MT88.2 R84, [R76+0x30] ;  /* 0x000030004c54783b */ /* 0x000f280000004100 */
[----:B------:R-:W5:Y:S04]  /*1020*/  LDSM.16.MT88.2 R82, [R76+0x40] ;  /* 0x000040004c52783b */ /* 0x000f680000004100 */
[----:B------:R-:W-:Y:S01]  /*1030*/  LDSM.16.MT88.2 R90, [R76+0x70] ;  /* 0x000070004c5a783b */ /* 0x000fe20000004100 */
[-C--:B-1----:R-:W-:Y:S08]  /*1040*/  HMMA.16816.F32 R8, R4, R78.reuse, R8 ;  /* 0x0000004e0408723c */ /* 0x082ff00000001808 */
[----:B--2---:R-:W-:Y:S01]  /*1050*/  HMMA.16816.F32 R40, R72, R78, R40 ;  /* 0x0000004e4828723c */ /* 0x004fe20000001828 */
[----:B------:R-:W1:Y:S07]  /*1060*/  LDSM.16.MT88.2 R78, [R76+0x60] ;  /* 0x000060004c4e783b */ /* 0x000e6e0000004100 */
[-C--:B---3--:R-:W-:Y:S08]  /*1070*/  HMMA.16816.F32 R12, R4, R80.reuse, R12 ;  /* 0x00000050040c723c */ /* 0x088ff0000000180c */
[----:B------:R-:W-:Y:S01]  /*1080*/  HMMA.16816.F32 R44, R72, R80, R44 ;  /* 0x00000050482c723c */ /* 0x000fe2000000182c */
[----:B------:R-:W2:Y:S07]  /*1090*/  LDSM.16.MT88.2 R80, [R76+0x50] ;  /* 0x000050004c50783b */ /* 0x000eae0000004100 */
[C---:B0-----:R-:W-:Y:S08]  /*10a0*/  HMMA.16816.F32 R16, R4.reuse, R86, R16 ;  /* 0x000000560410723c */ /* 0x041ff00000001810 */
[C---:B----4-:R-:W-:Y:S08]  /*10b0*/  HMMA.16816.F32 R20, R4.reuse, R84, R20 ;  /* 0x000000540414723c */ /* 0x050ff00000001814 */
[C---:B-----5:R-:W-:Y:S08]  /*10c0*/  HMMA.16816.F32 R24, R4.reuse, R82, R24 ;  /* 0x000000520418723c */ /* 0x060ff00000001818 */
[C---:B-1----:R-:W-:Y:S08]  /*10d0*/  HMMA.16816.F32 R32, R4.reuse, R78, R32 ;  /* 0x0000004e0420723c */ /* 0x042ff00000001820 */
[C---:B------:R-:W-:Y:S08]  /*10e0*/  HMMA.16816.F32 R36, R4.reuse, R90, R36 ;  /* 0x0000005a0424723c */ /* 0x040ff00000001824 */
[----:B--2---:R-:W-:Y:S08]  /*10f0*/  HMMA.16816.F32 R28, R4, R80, R28 ;  /* 0x00000050041c723c */ /* 0x004ff0000000181c */
[C---:B------:R-:W-:Y:S08]  /*1100*/  HMMA.16816.F32 R48, R72.reuse, R86, R48 ;  /* 0x000000564830723c */ /* 0x040ff00000001830 */
[C---:B------:R-:W-:Y:S08]  /*1110*/  HMMA.16816.F32 R52, R72.reuse, R84, R52 ;  /* 0x000000544834723c */ /* 0x040ff00000001834 */
[C---:B------:R-:W-:Y:S08]  /*1120*/  HMMA.16816.F32 R56, R72.reuse, R82, R56 ;  /* 0x000000524838723c */ /* 0x040ff00000001838 */
[C---:B------:R-:W-:Y:S08]  /*1130*/  HMMA.16816.F32 R60, R72.reuse, R80, R60 ;  /* 0x00000050483c723c */ /* 0x040ff0000000183c */
[C---:B------:R-:W-:Y:S08]  /*1140*/  HMMA.16816.F32 R64, R72.reuse, R78, R64 ;  /* 0x0000004e4840723c */ /* 0x040ff00000001840 */
[----:B------:R-:W-:Y:S01]  /*1150*/  HMMA.16816.F32 R68, R72, R90, R68 ;  /* 0x0000005a4844723c */ /* 0x000fe20000001844 */
[----:B------:R-:W-:Y:S06]  /*1160*/  BAR.SYNC.DEFER_BLOCKING 0x0 ;  /* 0x0000000000007b1d */ /* 0x000fec0000010000 */
[----:B------:R-:W-:-:S13]  /*1170*/  BRA.U !UP0, `(.L_x_6) ;  /* 0xfffffff108507547 */ /* 0x000fda000b83ffff */
.L_x_0:
[----:B------:R-:W1:Y:S01]  /*1180*/  S2R R2, SR_TID.X ;  /* 0x0000000000027919 */ /* 0x000e620000002100 */
[----:B------:R-:W2:Y:S01]  /*1190*/  LDC.64 R6, c[0x0][0x398] ;  /* 0x0000e600ff067b82 */ /* 0x000ea20000000a00 */
[----:B------:R-:W3:Y:S01]  /*11a0*/  LDCU.64 UR4, c[0x0][0x390] ;  /* 0x00007200ff0477ac */ /* 0x000ee20008000a00 */
[----:B------:R-:W-:Y:S01]  /*11b0*/  BSSY.RECONVERGENT B0, `(.L_x_7) ;  /* 0x000003b000007945 */ /* 0x000fe20003800200 */
[----:B------:R-:W4:Y:S01]  /*11c0*/  S2R R4, SR_CTAID.Y ;  /* 0x0000000000047919 */ /* 0x000f220000002600 */
[----:B------:R-:W5:Y:S01]  /*11d0*/  S2R R73, SR_CTAID.X ;  /* 0x0000000000497919 */ /* 0x000f620000002500 */
[C---:B-1----:R-:W-:Y:S01]  /*11e0*/  IMAD.SHL.U32 R5, R2.reuse, 0x2, RZ ;  /* 0x0000000202057824 */ /* 0x042fe200078e00ff */
[----:B------:R-:W-:Y:S02]  /*11f0*/  SHF.R.U32.HI R3, RZ, 0x1, R2 ;  /* 0x00000001ff037819 */ /* 0x000fe40000011602 */
[----:B------:R-:W-:Y:S02]  /*1200*/  LOP3.LUT R2, R2, 0x1f, RZ, 0xc0, !PT ;  /* 0x0000001f02027812 */ /* 0x000fe400078ec0ff */
[----:B------:R-:W-:-:S02]  /*1210*/  LOP3.LUT R85, R3, 0x1e0, RZ, 0xc0, !PT ;  /* 0x000001e003557812 */ /* 0x000fc400078ec0ff */
[C---:B------:R-:W-:Y:S02]  /*1220*/  LOP3.LUT R0, R5.reuse, 0x40, RZ, 0xc0, !PT ;  /* 0x0000004005007812 */ /* 0x040fe400078ec0ff */
[----:B------:R-:W-:Y:S01]  /*1230*/  LOP3.LUT R3, R5, 0x6, RZ, 0xc0, !PT ;  /* 0x0000000605037812 */ /* 0x000fe200078ec0ff */
[----:B----4-:R-:W-:Y:S02]  /*1240*/  IMAD R85, R4, 0x80, R85 ;  /* 0x0000008004557824 */ /* 0x010fe400078e0255 */
[----:B-----5:R-:W-:-:S03]  /*1250*/  IMAD R0, R73, 0x80, R0 ;  /* 0x0000008049007824 */ /* 0x020fc600078e0200 */
[----:B------:R-:W-:Y:S01]  /*1260*/  LEA.HI R85, R2, R85, RZ, 0x1e ;  /* 0x0000005502557211 */ /* 0x000fe200078ff0ff */
[----:B------:R-:W-:-:S04]  /*1270*/  IMAD.IADD R0, R0, 0x1, R3 ;  /* 0x0000000100007824 */ /* 0x000fc800078e0203 */
[C---:B------:R-:W-:Y:S01]  /*1280*/  VIADD R80, R0.reuse, 0x9 ;  /* 0x0000000900507836 */ /* 0x040fe20000000000 */
[----:B------:R-:W-:Y:S01]  /*1290*/  SHF.R.S32.HI R78, RZ, 0x1f, R0 ;  /* 0x0000001fff4e7819 */ /* 0x000fe20000011400 */
[-C--:B--2---:R-:W-:Y:S02]  /*12a0*/  IMAD R76, R85, R7.reuse, RZ ;  /* 0x00000007554c7224 */ /* 0x084fe400078e02ff */
[----:B------:R-:W-:Y:S01]  /*12b0*/  VIADD R2, R0, 0x11 ;  /* 0x0000001100027836 */ /* 0x000fe20000000000 */
[-C--:B------:R-:W-:Y:S01]  /*12c0*/  ISETP.GE.AND P6, PT, R80, R7.reuse, PT ;  /* 0x000000075000720c */ /* 0x080fe20003fc6270 */
[C-C-:B------:R-:W-:Y:S01]  /*12d0*/  IMAD R77, R7.reuse, 0x8, R76.reuse ;  /* 0x00000008074d7824 */ /* 0x140fe200078e024c */
[----:B------:R-:W-:Y:S01]  /*12e0*/  IADD3 R5, P2, PT, R0, R76, RZ ;  /* 0x0000004c00057210 */ /* 0x000fe20007f5e0ff */
[C---:B------:R-:W-:Y:S01]  /*12f0*/  IMAD R81, R7.reuse, 0x10, R76 ;  /* 0x0000001007517824 */ /* 0x040fe200078e024c */
[----:B------:R-:W-:Y:S01]  /*1300*/  ISETP.GE.AND P0, PT, R2, R7, PT ;  /* 0x000000070200720c */ /* 0x000fe20003f06270 */
[C---:B------:R-:W-:Y:S01]  /*1310*/  VIADD R2, R0.reuse, 0x19 ;  /* 0x0000001900027836 */ /* 0x040fe20000000000 */
[----:B------:R-:W-:Y:S01]  /*1320*/  P2R R3, PR, RZ, 0x40 ;  /* 0x00000040ff037803 */ /* 0x000fe20000000000 */
[C---:B------:R-:W-:Y:S01]  /*1330*/  VIADD R84, R0.reuse, 0x1 ;  /* 0x0000000100547836 */ /* 0x040fe20000000000 */
[C---:B------:R-:W-:Y:S01]  /*1340*/  IADD3 R3, P4, PT, R0.reuse, R77, RZ ;  /* 0x0000004d00037210 */ /* 0x040fe20007f9e0ff */
[----:B------:R-:W-:Y:S01]  /*1350*/  VIADD R72, R0, 0x21 ;  /* 0x0000002100487836 */ /* 0x000fe20000000000 */
[----:B------:R-:W-:Y:S01]  /*1360*/  ISETP.GE.AND P1, PT, R2, R7, PT ;  /* 0x000000070200720c */ /* 0x000fe20003f26270 */
[----:B------:R-:W-:Y:S01]  /*1370*/  IMAD R83, R7, 0x8, R81 ;  /* 0x0000000807537824 */ /* 0x000fe200078e0251 */
[----:B------:R-:W-:Y:S01]  /*1380*/  LEA.HI.X.SX32 R74, R77, R78, 0x1, P4 ;  /* 0x0000004e4d4a7211 */ /* 0x000fe200020f0eff */
[----:B------:R-:W-:Y:S01]  /*1390*/  VIADD R87, R85, 0x8 ;  /* 0x0000000855577836 */ /* 0x000fe20000000000 */
[----:B---3--:R-:W-:-:S02]  /*13a0*/  LEA R2, P4, R3, UR4, 0x2 ;  /* 0x0000000403027c11 */ /* 0x008fc4000f8810ff */
[-C--:B------:R-:W-:Y:S02]  /*13b0*/  LEA.HI.X.SX32 R82, R76, R78.reuse, 0x1, P2 ;  /* 0x0000004e4c527211 */ /* 0x080fe400010f0eff */
[----:B------:R-:W-:Y:S01]  /*13c0*/  LEA.HI.X R3, R3, UR5, R74, 0x2, P4 ;  /* 0x0000000503037c11 */ /* 0x000fe2000a0f144a */
[C---:B------:R-:W-:Y:S01]  /*13d0*/  VIADD R74, R0.reuse, 0x29 ;  /* 0x00000029004a7836 */ /* 0x040fe20000000000 */
[----:B------:R-:W-:Y:S02]  /*13e0*/  IADD3 R73, P4, PT, R0, R81, RZ ;  /* 0x0000005100497210 */ /* 0x000fe40007f9e0ff */
[----:B------:R-:W-:Y:S02]  /*13f0*/  LEA R4, P3, R5, UR4, 0x2 ;  /* 0x0000000405047c11 */ /* 0x000fe4000f8610ff */
[----:B------:R-:W-:Y:S02]  /*1400*/  LEA.HI.X.SX32 R86, R81, R78, 0x1, P4 ;  /* 0x0000004e51567211 */ /* 0x000fe400020f0eff */
[----:B------:R-:W-:-:S02]  /*1410*/  ISETP.GE.AND P4, PT, R84, R7, PT ;  /* 0x000000075400720c */ /* 0x000fc40003f86270 */
[----:B------:R-:W-:Y:S02]  /*1420*/  LEA.HI.X R5, R5, UR5, R82, 0x2, P3 ;  /* 0x0000000505057c11 */ /* 0x000fe400098f1452 */
[----:B------:R-:W-:Y:S02]  /*1430*/  ISETP.LT.AND P4, PT, R85, R6, !P4 ;  /* 0x000000065500720c */ /* 0x000fe40006781270 */
[----:B------:R-:W-:Y:S02]  /*1440*/  ISETP.GE.AND P2, PT, R72, R7, PT ;  /* 0x000000074800720c */ /* 0x000fe40003f46270 */
[----:B------:R-:W-:Y:S02]  /*1450*/  IADD3 R82, P3, PT, R0, R83, RZ ;  /* 0x0000005300527210 */ /* 0x000fe40007f7e0ff */
[----:B------:R-:W-:Y:S02]  /*1460*/  LEA R72, P5, R73, UR4, 0x2 ;  /* 0x0000000449487c11 */ /* 0x000fe4000f8a10ff */
[----:B------:R-:W-:-:S02]  /*1470*/  LEA.HI.X.SX32 R75, R83, R78, 0x1, P3 ;  /* 0x0000004e534b7211 */ /* 0x000fc400018f0eff */
[----:B------:R-:W-:Y:S02]  /*1480*/  ISETP.GE.AND P3, PT, R74, R7, PT ;  /* 0x000000074a00720c */ /* 0x000fe40003f66270 */
[----:B------:R-:W-:Y:S02]  /*1490*/  LEA.HI.X R73, R73, UR5, R86, 0x2, P5 ;  /* 0x0000000549497c11 */ /* 0x000fe4000a8f1456 */
[----:B------:R-:W-:Y:S01]  /*14a0*/  LEA R74, P5, R82, UR4, 0x2 ;  /* 0x00000004524a7c11 */ /* 0x000fe2000f8a10ff */
[----:B------:R-:W-:-:S12]  /*14b0*/  @!P4 BRA `(.L_x_8) ;  /* 0x000000000028c947 */ /* 0x000fd80003800000 */
[----:B------:R-:W1:Y:S01]  /*14c0*/  LDC.64 R78, c[0x0][0x390] ;  /* 0x0000e400ff4e7b82 */ /* 0x000e620000000a00 */
[----:B------:R-:W-:Y:S01]  /*14d0*/  ISETP.GE.AND P4, PT, R87, R6, PT ;  /* 0x000000065700720c */ /* 0x000fe20003f86270 */
[----:B------:R-:W-:-:S12]  /*14e0*/  IMAD.IADD R89, R0, 0x1, R76 ;  /* 0x0000000100597824 */ /* 0x000fd800078e024c */
[----:B------:R-:W-:Y:S02]  /*14f0*/  @!P4 IMAD.IADD R91, R0, 0x1, R77 ;  /* 0x00000001005bc824 */ /* 0x000fe400078e024d */
[----:B-1----:R-:W-:-:S04]  /*1500*/  IMAD.WIDE R76, R89, 0x4, R78 ;  /* 0x00000004594c7825 */ /* 0x002fc800078e024e */
[----:B------:R-:W-:Y:S01]  /*1510*/  @!P4 IMAD.WIDE R78, R91, 0x4, R78 ;  /* 0x000000045b4ec825 */ /* 0x000fe200078e024e */
[----:B0-----:R1:W-:Y:S04]  /*1520*/  STG.E desc[UR8][R76.64], R8 ;  /* 0x000000084c007986 */ /* 0x0013e8000c101908 */
[----:B------:R1:W-:Y:S04]  /*1530*/  STG.E desc[UR8][R76.64+0x4], R9 ;  /* 0x000004094c007986 */ /* 0x0003e8000c101908 */
[----:B------:R1:W-:Y:S04]  /*1540*/  @!P4 STG.E desc[UR8][R78.64], R10 ;  /* 0x0000000a4e00c986 */ /* 0x0003e8000c101908 */
[----:B------:R1:W-:Y:S02]  /*1550*/  @!P4 STG.E desc[UR8][R78.64+0x4], R11 ;  /* 0x0000040b4e00c986 */ /* 0x0003e4000c101908 */
.L_x_8:
[----:B0-----:R-:W-:Y:S05]  /*1560*/  BSYNC.RECONVERGENT B0 ;  /* 0x0000000000007941 */ /* 0x001fea0003800200 */
.L_x_7:
[----:B------:R-:W-:Y:S01]  /*1570*/  LEA.HI.X R75, R82, UR5, R75, 0x2, P5 ;  /* 0x00000005524b7c11 */ /* 0x000fe2000a8f144b */
[----:B------:R-:W-:Y:S01]  /*1580*/  BSSY.RECONVERGENT B0, `(.L_x_9) ;  /* 0x0000009000007945 */ /* 0x000fe20003800200 */
[CC--:B------:R-:W-:Y:S02]  /*1590*/  ISETP.GE.OR P5, PT, R85.reuse, R6.reuse, P6 ;  /* 0x000000065500720c */ /* 0x0c0fe400037a6670 */
[----:B------:R-:W-:-:S11]  /*15a0*/  ISETP.GE.OR P4, PT, R85, R6, P0 ;  /* 0x000000065500720c */ /* 0x000fd60000786670 */
[----:B------:R-:W-:Y:S05]  /*15b0*/  @P5 BRA `(.L_x_10) ;  /* 0x0000000000145947 */ /* 0x000fea0003800000 */
[----:B------:R-:W-:Y:S01]  /*15c0*/  ISETP.GE.AND P5, PT, R87, R6, PT ;  /* 0x000000065700720c */ /* 0x000fe20003fa6270 */
[----:B------:R0:W-:Y:S04]  /*15d0*/  STG.E desc[UR8][R4.64+0x20], R12 ;  /* 0x0000200c04007986 */ /* 0x0001e8000c101908 */
[----:B------:R0:W-:Y:S08]  /*15e0*/  STG.E desc[UR8][R4.64+0x24], R13 ;  /* 0x0000240d04007986 */ /* 0x0001f0000c101908 */
[----:B------:R0:W-:Y:S04]  /*15f0*/  @!P5 STG.E desc[UR8][R2.64+0x20], R14 ;  /* 0x0000200e0200d986 */ /* 0x0001e8000c101908 */
[----:B------:R0:W-:Y:S02]  /*1600*/  @!P5 STG.E desc[UR8][R2.64+0x24], R15 ;  /* 0x0000240f0200d986 */ /* 0x0001e4000c101908 */
.L_x_10:
[----:B------:R-:W-:Y:S05]  /*1610*/  BSYNC.RECONVERGENT B0 ;  /* 0x0000000000007941 */ /* 0x000fea0003800200 */
.L_x_9:
[----:B------:R-:W-:Y:S04]  /*1620*/  BSSY.RECONVERGENT B0, `(.L_x_11) ;  /* 0x0000007000007945 */ /* 0x000fe80003800200 */
[----:B------:R-:W-:Y:S05]  /*1630*/  @P4 BRA `(.L_x_12) ;  /* 0x0000000000144947 */ /* 0x000fea0003800000 */
[----:B------:R-:W-:Y:S01]  /*1640*/  ISETP.GE.AND P4, PT, R87, R6, PT ;  /* 0x000000065700720c */ /* 0x000fe20003f86270 */
[----:B------:R2:W-:Y:S04]  /*1650*/  STG.E desc[UR8][R4.64+0x40], R16 ;  /* 0x0000401004007986 */ /* 0x0005e8000c101908 */
[----:B------:R2:W-:Y:S08]  /*1660*/  STG.E desc[UR8][R4.64+0x44], R17 ;  /* 0x0000441104007986 */ /* 0x0005f0000c101908 */
[----:B------:R2:W-:Y:S04]  /*1670*/  @!P4 STG.E desc[UR8][R2.64+0x40], R18 ;  /* 0x000040120200c986 */ /* 0x0005e8000c101908 */
[----:B------:R2:W-:Y:S02]  /*1680*/  @!P4 STG.E desc[UR8][R2.64+0x44], R19 ;  /* 0x000044130200c986 */ /* 0x0005e4000c101908 */
.L_x_12:
[----:B------:R-:W-:Y:S05]  /*1690*/  BSYNC.RECONVERGENT B0 ;  /* 0x0000000000007941 */ /* 0x000fea0003800200 */
.L_x_11:
[CC--:B------:R-:W-:Y:S01]  /*16a0*/  ISETP.GE.OR P5, PT, R85.reuse, R6.reuse, P1 ;  /* 0x000000065500720c */ /* 0x0c0fe20000fa6670 */
[----:B------:R-:W-:Y:S01]  /*16b0*/  BSSY.RECONVERGENT B0, `(.L_x_13) ;  /* 0x0000009000007945 */ /* 0x000fe20003800200 */
[----:B------:R-:W-:Y:S01]  /*16c0*/  ISETP.GE.OR P4, PT, R85, R6, P2 ;  /* 0x000000065500720c */ /* 0x000fe20001786670 */
[----:B-1----:R-:W-:-:S10]  /*16d0*/  VIADD R8, R0, 0x31 ;  /* 0x0000003100087836 */ /* 0x002fd40000000000 */
[----:B------:R-:W-:Y:S05]  /*16e0*/  @P5 BRA `(.L_x_14) ;  /* 0x0000000000145947 */ /* 0x000fea0003800000 */
[----:B------:R-:W-:Y:S01]  /*16f0*/  ISETP.GE.AND P5, PT, R87, R6, PT ;  /* 0x000000065700720c */ /* 0x000fe20003fa6270 */
[----:B------:R1:W-:Y:S04]  /*1700*/  STG.E desc[UR8][R4.64+0x60], R20 ;  /* 0x0000601404007986 */ /* 0x0003e8000c101908 */
[----:B------:R1:W-:Y:S08]  /*1710*/  STG.E desc[UR8][R4.64+0x64], R21 ;  /* 0x0000641504007986 */ /* 0x0003f0000c101908 */
[----:B------:R1:W-:Y:S04]  /*1720*/  @!P5 STG.E desc[UR8][R2.64+0x60], R22 ;  /* 0x000060160200d986 */ /* 0x0003e8000c101908 */
[----:B------:R1:W-:Y:S02]  /*1730*/  @!P5 STG.E desc[UR8][R2.64+0x64], R23 ;  /* 0x000064170200d986 */ /* 0x0003e4000c101908 */
.L_x_14:
[----:B------:R-:W-:Y:S05]  /*1740*/  BSYNC.RECONVERGENT B0 ;  /* 0x0000000000007941 */ /* 0x000fea0003800200 */
.L_x_13:
[----:B------:R-:W-:Y:S04]  /*1750*/  BSSY.RECONVERGENT B0, `(.L_x_15) ;  /* 0x0000007000007945 */ /* 0x000fe80003800200 */
[----:B------:R-:W-:Y:S05]  /*1760*/  @P4 BRA `(.L_x_16) ;  /* 0x0000000000144947 */ /* 0x000fea0003800000 */
[----:B------:R-:W-:Y:S01]  /*1770*/  ISETP.GE.AND P4, PT, R87, R6, PT ;  /* 0x000000065700720c */ /* 0x000fe20003f86270 */
[----:B------:R3:W-:Y:S04]  /*1780*/  STG.E desc[UR8][R4.64+0x80], R24 ;  /* 0x0000801804007986 */ /* 0x0007e8000c101908 */
[----:B------:R3:W-:Y:S08]  /*1790*/  STG.E desc[UR8][R4.64+0x84], R25 ;  /* 0x0000841904007986 */ /* 0x0007f0000c101908 */
[----:B------:R3:W-:Y:S04]  /*17a0*/  @!P4 STG.E desc[UR8][R2.64+0x80], R26 ;  /* 0x0000801a0200c986 */ /* 0x0007e8000c101908 */
[----:B------:R3:W-:Y:S02]  /*17b0*/  @!P4 STG.E desc[UR8][R2.64+0x84], R27 ;  /* 0x0000841b0200c986 */ /* 0x0007e4000c101908 */
.L_x_16:
[----:B------:R-:W-:Y:S05]  /*17c0*/  BSYNC.RECONVERGENT B0 ;  /* 0x0000000000007941 */ /* 0x000fea0003800200 */
.L_x_15:
[----:B------:R-:W-:Y:S01]  /*17d0*/  ISETP.GE.OR P5, PT, R85, R6, P3 ;  /* 0x000000065500720c */ /* 0x000fe20001fa6670 */
[----:B------:R-:W-:Y:S01]  /*17e0*/  BSSY.RECONVERGENT B0, `(.L_x_17) ;  /* 0x0000008000007945 */ /* 0x000fe20003800200 */
[----:B------:R-:W-:-:S11]  /*17f0*/  ISETP.GE.AND P4, PT, R8, R7, PT ;  /* 0x000000070800720c */ /* 0x000fd60003f86270 */
[----:B------:R-:W-:Y:S05]  /*1800*/  @P5 BRA `(.L_x_18) ;  /* 0x0000000000145947 */ /* 0x000fea0003800000 */
[----:B------:R-:W-:Y:S01]  /*1810*/  ISETP.GE.AND P5, PT, R87, R6, PT ;  /* 0x000000065700720c */ /* 0x000fe20003fa6270 */
[----:B------:R4:W-:Y:S04]  /*1820*/  STG.E desc[UR8][R4.64+0xa0], R28 ;  /* 0x0000a01c04007986 */ /* 0x0009e8000c101908 */
[----:B------:R4:W-:Y:S08]  /*1830*/  STG.E desc[UR8][R4.64+0xa4], R29 ;  /* 0x0000a41d04007986 */ /* 0x0009f0000c101908 */
[----:B------:R4:W-:Y:S04]  /*1840*/  @!P5 STG.E desc[UR8][R2.64+0xa0], R30 ;  /* 0x0000a01e0200d986 */ /* 0x0009e8000c101908 */
[----:B------:R4:W-:Y:S02]  /*1850*/  @!P5 STG.E desc[UR8][R2.64+0xa4], R31 ;  /* 0x0000a41f0200d986 */ /* 0x0009e4000c101908 */
.L_x_18:
[----:B------:R-:W-:Y:S05]  /*1860*/  BSYNC.RECONVERGENT B0 ;  /* 0x0000000000007941 */ /* 0x000fea0003800200 */
.L_x_17:
[----:B------:R-:W-:Y:S01]  /*1870*/  ISETP.GE.OR P5, PT, R85, R6, P4 ;  /* 0x000000065500720c */ /* 0x000fe200027a6670 */
[----:B------:R-:W-:Y:S01]  /*1880*/  BSSY.RECONVERGENT B0, `(.L_x_19) ;  /* 0x0000008000007945 */ /* 0x000fe20003800200 */
[----:B------:R-:W-:-:S11]  /*1890*/  VIADD R8, R0, 0x39 ;  /* 0x0000003900087836 */ /* 0x000fd60000000000 */
[----:B------:R-:W-:Y:S05]  /*18a0*/  @P5 BRA `(.L_x_20) ;  /* 0x0000000000145947 */ /* 0x000fea0003800000 */
[----:B------:R-:W-:Y:S01]  /*18b0*/  ISETP.GE.AND P5, PT, R87, R6, PT ;  /* 0x000000065700720c */ /* 0x000fe20003fa6270 */
[----:B------:R0:W-:Y:S04]  /*18c0*/  STG.E desc[UR8][R4.64+0xc0], R32 ;  /* 0x0000c02004007986 */ /* 0x0001e8000c101908 */
[----:B------:R0:W-:Y:S08]  /*18d0*/  STG.E desc[UR8][R4.64+0xc4], R33 ;  /* 0x0000c42104007986 */ /* 0x0001f0000c101908 */
[----:B------:R0:W-:Y:S04]  /*18e0*/  @!P5 STG.E desc[UR8][R2.64+0xc0], R34 ;  /* 0x0000c0220200d986 */ /* 0x0001e8000c101908 */
[----:B------:R0:W-:Y:S02]  /*18f0*/  @!P5 STG.E desc[UR8][R2.64+0xc4], R35 ;  /* 0x0000c4230200d986 */ /* 0x0001e4000c101908 */
.L_x_20:
[----:B------:R-:W-:Y:S05]  /*1900*/  BSYNC.RECONVERGENT B0 ;  /* 0x0000000000007941 */ /* 0x000fea0003800200 */
.L_x_19:
[----:B------:R-:W-:Y:S01]  /*1910*/  ISETP.GE.AND P5, PT, R8, R7, PT ;  /* 0x000000070800720c */ /* 0x000fe20003fa6270 */
[----:B------:R-:W-:Y:S03]  /*1920*/  BSSY.RECONVERGENT B0, `(.L_x_21) ;  /* 0x0000008000007945 */ /* 0x000fe60003800200 */
[----:B------:R-:W-:-:S13]  /*1930*/  ISETP.GE.OR P6, PT, R85, R6, P5 ;  /* 0x000000065500720c */ /* 0x000fda0002fc6670 */
[----:B------:R-:W-:Y:S05]  /*1940*/  @P6 BRA `(.L_x_22) ;  /* 0x0000000000146947 */ /* 0x000fea0003800000 */
[----:B------:R-:W-:Y:S01]  /*1950*/  ISETP.GE.AND P6, PT, R87, R6, PT ;  /* 0x000000065700720c */ /* 0x000fe20003fc6270 */
[----:B------:R0:W-:Y:S04]  /*1960*/  STG.E desc[UR8][R4.64+0xe0], R36 ;  /* 0x0000e02404007986 */ /* 0x0001e8000c101908 */
[----:B------:R0:W-:Y:S08]  /*1970*/  STG.E desc[UR8][R4.64+0xe4], R37 ;  /* 0x0000e42504007986 */ /* 0x0001f0000c101908 */
[----:B------:R0:W-:Y:S04]  /*1980*/  @!P6 STG.E desc[UR8][R2.64+0xe0], R38 ;  /* 0x0000e0260200e986 */ /* 0x0001e8000c101908 */
[----:B------:R0:W-:Y:S02]  /*1990*/  @!P6 STG.E desc[UR8][R2.64+0xe4], R39 ;  /* 0x0000e4270200e986 */ /* 0x0001e4000c101908 */
.L_x_22:
[----:B------:R-:W-:Y:S05]  /*19a0*/  BSYNC.RECONVERGENT B0 ;  /* 0x0000000000007941 */ /* 0x000fea0003800200 */
.L_x_21:
[C---:B01234-:R-:W-:Y:S01]  /*19b0*/  VIADD R3, R85.reuse, 0x10 ;  /* 0x0000001055037836 */ /* 0x05ffe20000000000 */
[-C--:B------:R-:W-:Y:S01]  /*19c0*/  ISETP.GE.AND P6, PT, R84, R7.reuse, PT ;  /* 0x000000075400720c */ /* 0x080fe20003fc6270 */
[----:B------:R-:W-:Y:S01]  /*19d0*/  BSSY.RECONVERGENT B0, `(.L_x_23) ;  /* 0x0000019000007945 */ /* 0x000fe20003800200 */
[----:B------:R-:W-:Y:S01]  /*19e0*/  P2R R2, PR, RZ, 0x20 ;  /* 0x00000020ff027803 */ /* 0x000fe20000000000 */
[----:B------:R-:W-:Y:S01]  /*19f0*/  VIADD R85, R85, 0x18 ;  /* 0x0000001855557836 */ /* 0x000fe20000000000 */
[CC--:B------:R-:W-:Y:S02]  /*1a00*/  ISETP.GE.OR P6, PT, R3.reuse, R6.reuse, P6 ;  /* 0x000000060300720c */ /* 0x0c0fe400037c6670 */
[----:B------:R-:W-:Y:S02]  /*1a10*/  ISETP.GE.AND P5, PT, R80, R7, PT ;  /* 0x000000075000720c */ /* 0x000fe40003fa6270 */
[CC--:B------:R-:W-:Y:S02]  /*1a20*/  ISETP.GE.OR P0, PT, R3.reuse, R6.reuse, P0 ;  /* 0x000000060300720c */ /* 0x0c0fe40000706670 */
[----:B------:R-:W-:-:S02]  /*1a30*/  ISETP.GE.OR P5, PT, R3, R6, P5 ;  /* 0x000000060300720c */ /* 0x000fc40002fa6670 */
[CC--:B------:R-:W-:Y:S02]  /*1a40*/  ISETP.GE.OR P1, PT, R3.reuse, R6.reuse, P1 ;  /* 0x000000060300720c */ /* 0x0c0fe40000f26670 */
[----:B------:R-:W-:Y:S02]  /*1a50*/  P2R R7, PR, RZ, 0x20 ;  /* 0x00000020ff077803 */ /* 0x000fe40000000000 */
[----:B------:R-:W-:Y:S02]  /*1a60*/  ISETP.NE.AND P5, PT, R2, RZ, PT ;  /* 0x000000ff0200720c */ /* 0x000fe40003fa5270 */
[CC--:B------:R-:W-:Y:S02]  /*1a70*/  ISETP.GE.OR P2, PT, R3.reuse, R6.reuse, P2 ;  /* 0x000000060300720c */ /* 0x0c0fe40001746670 */
[CC--:B------:R-:W-:Y:S02]  /*1a80*/  ISETP.GE.OR P3, PT, R3.reuse, R6.reuse, P3 ;  /* 0x000000060300720c */ /* 0x0c0fe40001f66670 */
[----:B------:R-:W-:-:S02]  /*1a90*/  ISETP.GE.OR P4, PT, R3, R6, P4 ;  /* 0x000000060300720c */ /* 0x000fc40002786670 */
[----:B------:R-:W-:Y:S01]  /*1aa0*/  ISETP.GE.OR P5, PT, R3, R6, P5 ;  /* 0x000000060300720c */ /* 0x000fe20002fa6670 */
[----:B------:R-:W-:-:S12]  /*1ab0*/  @P6 BRA `(.L_x_24) ;  /* 0x0000000000286947 */ /* 0x000fd80003800000 */
[----:B------:R-:W0:Y:S01]  /*1ac0*/  LDC.64 R4, c[0x0][0x390] ;  /* 0x0000e400ff047b82 */ /* 0x000e220000000a00 */
[----:B------:R-:W-:Y:S01]  /*1ad0*/  ISETP.GE.AND P6, PT, R85, R6, PT ;  /* 0x000000065500720c */ /* 0x000fe20003fc6270 */
[----:B------:R-:W-:-:S12]  /*1ae0*/  IMAD.IADD R3, R0, 0x1, R81 ;  /* 0x0000000100037824 */ /* 0x000fd800078e0251 */
[----:B------:R-:W-:Y:S02]  /*1af0*/  @!P6 IMAD.IADD R83, R0, 0x1, R83 ;  /* 0x000000010053e824 */ /* 0x000fe400078e0253 */
[----:B0-----:R-:W-:-:S04]  /*1b00*/  IMAD.WIDE R2, R3, 0x4, R4 ;  /* 0x0000000403027825 */ /* 0x001fc800078e0204 */
[----:B------:R-:W-:Y:S01]  /*1b10*/  @!P6 IMAD.WIDE R4, R83, 0x4, R4 ;  /* 0x000000045304e825 */ /* 0x000fe200078e0204 */
[----:B------:R0:W-:Y:S04]  /*1b20*/  STG.E desc[UR8][R2.64], R40 ;  /* 0x0000002802007986 */ /* 0x0001e8000c101908 */
[----:B------:R0:W-:Y:S04]  /*1b30*/  STG.E desc[UR8][R2.64+0x4], R41 ;  /* 0x0000042902007986 */ /* 0x0001e8000c101908 */
[----:B------:R0:W-:Y:S04]  /*1b40*/  @!P6 STG.E desc[UR8][R4.64], R42 ;  /* 0x0000002a0400e986 */ /* 0x0001e8000c101908 */
[----:B------:R0:W-:Y:S02]  /*1b50*/  @!P6 STG.E desc[UR8][R4.64+0x4], R43 ;  /* 0x0000042b0400e986 */ /* 0x0001e4000c101908 */
.L_x_24:
[----:B------:R-:W-:Y:S05]  /*1b60*/  BSYNC.RECONVERGENT B0 ;  /* 0x0000000000007941 */ /* 0x000fea0003800200 */
.L_x_23:
[----:B------:R-:W-:Y:S01]  /*1b70*/  ISETP.NE.AND P6, PT, R7, RZ, PT ;  /* 0x000000ff0700720c */ /* 0x000fe20003fc5270 */
[----:B------:R-:W-:-:S12]  /*1b80*/  BSSY.RECONVERGENT B0, `(.L_x_25) ;  /* 0x0000007000007945 */ /* 0x000fd80003800200 */
[----:B------:R-:W-:Y:S05]  /*1b90*/  @P6 BRA `(.L_x_26) ;  /* 0x0000000000146947 */ /* 0x000fea0003800000 */
[----:B------:R-:W-:Y:S01]  /*1ba0*/  ISETP.GE.AND P6, PT, R85, R6, PT ;  /* 0x000000065500720c */ /* 0x000fe20003fc6270 */
[----:B------:R1:W-:Y:S04]  /*1bb0*/  STG.E desc[UR8][R72.64+0x20], R44 ;  /* 0x0000202c48007986 */ /* 0x0003e8000c101908 */
[----:B------:R1:W-:Y:S08]  /*1bc0*/  STG.E desc[UR8][R72.64+0x24], R45 ;  /* 0x0000242d48007986 */ /* 0x0003f0000c101908 */
[----:B------:R1:W-:Y:S04]  /*1bd0*/  @!P6 STG.E desc[UR8][R74.64+0x20], R46 ;  /* 0x0000202e4a00e986 */ /* 0x0003e8000c101908 */
[----:B------:R1:W-:Y:S02]  /*1be0*/  @!P6 STG.E desc[UR8][R74.64+0x24], R47 ;  /* 0x0000242f4a00e986 */ /* 0x0003e4000c101908 */
.L_x_26:
[----:B------:R-:W-:Y:S05]  /*1bf0*/  BSYNC.RECONVERGENT B0 ;  /* 0x0000000000007941 */ /* 0x000fea0003800200 */
.L_x_25:
[----:B------:R-:W-:Y:S04]  /*1c00*/  BSSY.RECONVERGENT B0, `(.L_x_27) ;  /* 0x0000007000007945 */ /* 0x000fe80003800200 */
[----:B------:R-:W-:Y:S05]  /*1c10*/  @P0 BRA `(.L_x_28) ;  /* 0x0000000000140947 */ /* 0x000fea0003800000 */
[----:B------:R-:W-:Y:S01]  /*1c20*/  ISETP.GE.AND P0, PT, R85, R6, PT ;  /* 0x000000065500720c */ /* 0x000fe20003f06270 */
[----:B------:R2:W-:Y:S04]  /*1c30*/  STG.E desc[UR8][R72.64+0x40], R48 ;  /* 0x0000403048007986 */ /* 0x0005e8000c101908 */
[----:B------:R2:W-:Y:S08]  /*1c40*/  STG.E desc[UR8][R72.64+0x44], R49 ;  /* 0x0000443148007986 */ /* 0x0005f0000c101908 */
[----:B------:R2:W-:Y:S04]  /*1c50*/  @!P0 STG.E desc[UR8][R74.64+0x40], R50 ;  /* 0x000040324a008986 */ /* 0x0005e8000c101908 */
[----:B------:R2:W-:Y:S02]  /*1c60*/  @!P0 STG.E desc[UR8][R74.64+0x44], R51 ;  /* 0x000044334a008986 */ /* 0x0005e4000c101908 */
.L_x_28:
[----:B------:R-:W-:Y:S05]  /*1c70*/  BSYNC.RECONVERGENT B0 ;  /* 0x0000000000007941 */ /* 0x000fea0003800200 */
.L_x_27:
[----:B------:R-:W-:Y:S04]  /*1c80*/  BSSY.RECONVERGENT B0, `(.L_x_29) ;  /* 0x0000007000007945 */ /* 0x000fe80003800200 */
[----:B------:R-:W-:Y:S05]  /*1c90*/  @P1 BRA `(.L_x_30) ;  /* 0x0000000000141947 */ /* 0x000fea0003800000 */
[----:B------:R-:W-:Y:S01]  /*1ca0*/  ISETP.GE.AND P0, PT, R85, R6, PT ;  /* 0x000000065500720c */ /* 0x000fe20003f06270 */
[----:B------:R3:W-:Y:S04]  /*1cb0*/  STG.E desc[UR8][R72.64+0x60], R52 ;  /* 0x0000603448007986 */ /* 0x0007e8000c101908 */
[----:B------:R3:W-:Y:S08]  /*1cc0*/  STG.E desc[UR8][R72.64+0x64], R53 ;  /* 0x0000643548007986 */ /* 0x0007f0000c101908 */
[----:B------:R3:W-:Y:S04]  /*1cd0*/  @!P0 STG.E desc[UR8][R74.64+0x60], R54 ;  /* 0x000060364a008986 */ /* 0x0007e8000c101908 */
[----:B------:R3:W-:Y:S02]  /*1ce0*/  @!P0 STG.E desc[UR8][R74.64+0x64], R55 ;  /* 0x000064374a008986 */ /* 0x0007e4000c101908 */
.L_x_30:
[----:B------:R-:W-:Y:S05]  /*1cf0*/  BSYNC.RECONVERGENT B0 ;  /* 0x0000000000007941 */ /* 0x000fea0003800200 */
.L_x_29:
[----:B------:R-:W-:Y:S04]  /*1d00*/  BSSY.RECONVERGENT B0, `(.L_x_31) ;  /* 0x0000007000007945 */ /* 0x000fe80003800200 */
[----:B------:R-:W-:Y:S05]  /*1d10*/  @P2 BRA `(.L_x_32) ;  /* 0x0000000000142947 */ /* 0x000fea0003800000 */
[----:B------:R-:W-:Y:S01]  /*1d20*/  ISETP.GE.AND P0, PT, R85, R6, PT ;  /* 0x000000065500720c */ /* 0x000fe20003f06270 */
[----:B------:R4:W-:Y:S04]  /*1d30*/  STG.E desc[UR8][R72.64+0x80], R56 ;  /* 0x0000803848007986 */ /* 0x0009e8000c101908 */
[----:B------:R4:W-:Y:S08]  /*1d40*/  STG.E desc[UR8][R72.64+0x84], R57 ;  /* 0x0000843948007986 */ /* 0x0009f0000c101908 */
[----:B------:R4:W-:Y:S04]  /*1d50*/  @!P0 STG.E desc[UR8][R74.64+0x80], R58 ;  /* 0x0000803a4a008986 */ /* 0x0009e8000c101908 */
[----:B------:R4:W-:Y:S02]  /*1d60*/  @!P0 STG.E desc[UR8][R74.64+0x84], R59 ;  /* 0x0000843b4a008986 */ /* 0x0009e4000c101908 */
.L_x_32:
[----:B------:R-:W-:Y:S05]  /*1d70*/  BSYNC.RECONVERGENT B0 ;  /* 0x0000000000007941 */ /* 0x000fea0003800200 */
.L_x_31:
[----:B------:R-:W-:Y:S04]  /*1d80*/  BSSY.RECONVERGENT B0, `(.L_x_33) ;  /* 0x0000007000007945 */ /* 0x000fe80003800200 */
[----:B------:R-:W-:Y:S05]  /*1d90*/  @P3 BRA `(.L_x_34) ;  /* 0x0000000000143947 */ /* 0x000fea0003800000 */
[----:B------:R-:W-:Y:S01]  /*1da0*/  ISETP.GE.AND P0, PT, R85, R6, PT ;  /* 0x000000065500720c */ /* 0x000fe20003f06270 */
[----:B------:R0:W-:Y:S04]  /*1db0*/  STG.E desc[UR8][R72.64+0xa0], R60 ;  /* 0x0000a03c48007986 */ /* 0x0001e8000c101908 */
[----:B------:R0:W-:Y:S08]  /*1dc0*/  STG.E desc[UR8][R72.64+0xa4], R61 ;  /* 0x0000a43d48007986 */ /* 0x0001f0000c101908 */
[----:B------:R0:W-:Y:S04]  /*1dd0*/  @!P0 STG.E desc[UR8][R74.64+0xa0], R62 ;  /* 0x0000a03e4a008986 */ /* 0x0001e8000c101908 */
[----:B------:R0:W-:Y:S02]  /*1de0*/  @!P0 STG.E desc[UR8][R74.64+0xa4], R63 ;  /* 0x0000a43f4a008986 */ /* 0x0001e4000c101908 */
.L_x_34:
[----:B------:R-:W-:Y:S05]  /*1df0*/  BSYNC.RECONVERGENT B0 ;  /* 0x0000000000007941 */ /* 0x000fea0003800200 */
.L_x_33:
[----:B------:R-:W-:Y:S04]  /*1e00*/  BSSY.RECONVERGENT B0, `(.L_x_35) ;  /* 0x0000007000007945 */ /* 0x000fe80003800200 */
[----:B------:R-:W-:Y:S05]  /*1e10*/  @P4 BRA `(.L_x_36) ;  /* 0x0000000000144947 */ /* 0x000fea0003800000 */
[----:B------:R-:W-:Y:S01]  /*1e20*/  ISETP.GE.AND P0, PT, R85, R6, PT ;  /* 0x000000065500720c */ /* 0x000fe20003f06270 */
[----:B------:R0:W-:Y:S04]  /*1e30*/  STG.E desc[UR8][R72.64+0xc0], R64 ;  /* 0x0000c04048007986 */ /* 0x0001e8000c101908 */
[----:B------:R0:W-:Y:S08]  /*1e40*/  STG.E desc[UR8][R72.64+0xc4], R65 ;  /* 0x0000c44148007986 */ /* 0x0001f0000c101908 */
[----:B------:R0:W-:Y:S04]  /*1e50*/  @!P0 STG.E desc[UR8][R74.64+0xc0], R66 ;  /* 0x0000c0424a008986 */ /* 0x0001e8000c101908 */
[----:B------:R0:W-:Y:S02]  /*1e60*/  @!P0 STG.E desc[UR8][R74.64+0xc4], R67 ;  /* 0x0000c4434a008986 */ /* 0x0001e4000c101908 */
.L_x_36:
[----:B------:R-:W-:Y:S05]  /*1e70*/  BSYNC.RECONVERGENT B0 ;  /* 0x0000000000007941 */ /* 0x000fea0003800200 */
.L_x_35:
[----:B------:R-:W-:Y:S05]  /*1e80*/  @P5 EXIT ;  /* 0x000000000000594d */ /* 0x000fea0003800000 */
[----:B------:R-:W-:Y:S01]  /*1e90*/  ISETP.GE.AND P0, PT, R85, R6, PT ;  /* 0x000000065500720c */ /* 0x000fe20003f06270 */
[----:B------:R0:W-:Y:S04]  /*1ea0*/  STG.E desc[UR8][R72.64+0xe0], R68 ;  /* 0x0000e04448007986 */ /* 0x0001e8000c101908 */
[----:B------:R0:W-:Y:S08]  /*1eb0*/  STG.E desc[UR8][R72.64+0xe4], R69 ;  /* 0x0000e44548007986 */ /* 0x0001f0000c101908 */
[----:B------:R-:W-:Y:S05]  /*1ec0*/  @P0 EXIT ;  /* 0x000000000000094d */ /* 0x000fea0003800000 */
[----:B------:R-:W-:Y:S04]  /*1ed0*/  STG.E desc[UR8][R74.64+0xe0], R70 ;  /* 0x0000e0464a007986 */ /* 0x000fe8000c101908 */
[----:B------:R-:W-:Y:S01]  /*1ee0*/  STG.E desc[UR8][R74.64+0xe4], R71 ;  /* 0x0000e4474a007986 */ /* 0x000fe2000c101908 */
[----:B------:R-:W-:Y:S05]  /*1ef0*/  EXIT ;  /* 0x000000000000794d */ /* 0x000fea0003800000 */
.L_x_37:
[----:B------:R-:W-:-:S00]  /*1f00*/  BRA `(.L_x_37) ;  /* 0xfffffffc00fc7947 */ /* 0x000fc0000383ffff */
[----:B------:R-:W-:-:S00]  /*1f10*/  NOP ;  /* 0x0000000000007918 */ /* 0x000fc00000000000 */
        /* <DEDUP_REMOVED lines=14> */
.L_x_38:


//--------------------- .nv.shared.gemm_ptx_scaled --------------------------
	.section	.nv.shared.gemm_ptx_scaled,"aw",@nobits
	.sectionflags	@""
	.align	16
.nv.shared.gemm_ptx_scaled:
	.zero		9216


//--------------------- .nv.shared.reserved.0     --------------------------
	.section	.nv.shared.reserved.0,"aw",@nobits
	.weak		__nv_reservedSMEM_offset_0_alias
	.size		__nv_reservedSMEM_offset_0_alias, 0, 64
	.other		__nv_reservedSMEM_offset_0_alias,@"STO_CUDA_RESERVED_SHARED STV_DEFAULT"
__nv_reservedSMEM_offset_0_alias:
	.zero		0
	.zero		64


//--------------------- .nv.constant0.gemm_ptx_scaled --------------------------
	.section	.nv.constant0.gemm_ptx_scaled,"a",@progbits
	.sectionflags	@""
	.align	4
.nv.constant0.gemm_ptx_scaled:
	.zero		932


//--------------------- SYMBOLS --------------------------

	.type		.nv.reservedSmem.offset0,@object
	.size		.nv.reservedSmem.offset0,0x4
	.type		.nv.reservedSmem.cap,@object
	.size		.nv.reservedSmem.cap,0x4
